//
// Generated by NVIDIA NVVM Compiler
//
// Compiler Build ID: CL-36424714
// Cuda compilation tools, release 13.0, V13.0.88
// Based on NVVM 20.0.0
//

.version 9.0
.target sm_100
.address_size 64

	// .globl	_Z19setup_random_kernelP17curandStateXORWOW
.global .align 4 .b8 precalc_xorwow_matrix[102400];
.global .align 4 .b8 precalc_xorwow_offset_matrix[102400];
.global .align 4 .b8 mrg32k3aM1[2304];
.global .align 4 .b8 mrg32k3aM2[2304];
.global .align 4 .b8 mrg32k3aM1SubSeq[2016];
.global .align 4 .b8 mrg32k3aM2SubSeq[2016];
.global .align 4 .b8 mrg32k3aM1Seq[2304];
.global .align 4 .b8 mrg32k3aM2Seq[2304];
.const .align 8 .b8 __cr_lgamma_table[72];
.const .align 4 .b8 costanti[8];

.visible .entry _Z19setup_random_kernelP17curandStateXORWOW(
	.param .u64 .ptr .align 1 _Z19setup_random_kernelP17curandStateXORWOW_param_0
)
{
	.reg .pred 	%p<24>;
	.reg .b32 	%r<406>;
	.reg .b64 	%rd<18>;

	ld.param.u64 	%rd8, [_Z19setup_random_kernelP17curandStateXORWOW_param_0];
	cvta.to.global.u64 	%rd9, %rd8;
	mov.u32 	%r182, %tid.x;
	mov.u32 	%r183, %ctaid.x;
	mov.u32 	%r184, %ntid.x;
	mad.lo.s32 	%r185, %r183, %r184, %r182;
	cvt.s64.s32 	%rd17, %r185;
	mul.wide.s32 	%rd10, %r185, 48;
	add.s64 	%rd2, %rd9, %rd10;
	mov.b32 	%r186, 1593684748;
	mov.b32 	%r187, 832094735;
	st.global.v2.u32 	[%rd2], {%r187, %r186};
	mov.b32 	%r188, -123459836;
	mov.b32 	%r189, 1111207954;
	st.global.v2.u32 	[%rd2+8], {%r189, %r188};
	mov.b32 	%r190, 1476011280;
	mov.b32 	%r191, -589760388;
	st.global.v2.u32 	[%rd2+16], {%r191, %r190};
	setp.eq.s32 	%p1, %r185, 0;
	@%p1 bra 	$L__BB0_42;
	mov.b32 	%r312, 0;
	mov.u64 	%rd12, precalc_xorwow_matrix;
$L__BB0_2:
	and.b64  	%rd4, %rd17, 3;
	setp.eq.s64 	%p2, %rd4, 0;
	@%p2 bra 	$L__BB0_41;
	mul.wide.u32 	%rd11, %r312, 3200;
	add.s64 	%rd5, %rd12, %rd11;
	cvt.u32.u64 	%r2, %rd4;
	mov.b32 	%r313, 0;
$L__BB0_4:
	mov.b32 	%r326, 0;
	mov.u32 	%r327, %r326;
	mov.u32 	%r328, %r326;
	mov.u32 	%r329, %r326;
	mov.u32 	%r330, %r326;
	mov.u32 	%r319, %r326;
$L__BB0_5:
	mul.wide.u32 	%rd13, %r319, 4;
	add.s64 	%rd14, %rd2, %rd13;
	ld.global.u32 	%r10, [%rd14+4];
	shl.b32 	%r11, %r319, 5;
	mov.b32 	%r325, 0;
$L__BB0_6:
	.pragma "nounroll";
	shr.u32 	%r196, %r10, %r325;
	and.b32  	%r197, %r196, 1;
	setp.eq.b32 	%p3, %r197, 1;
	not.pred 	%p4, %p3;
	add.s32 	%r198, %r11, %r325;
	mul.lo.s32 	%r199, %r198, 5;
	mul.wide.u32 	%rd15, %r199, 4;
	add.s64 	%rd6, %rd5, %rd15;
	@%p4 bra 	$L__BB0_8;
	ld.global.u32 	%r200, [%rd6];
	xor.b32  	%r330, %r330, %r200;
	ld.global.u32 	%r201, [%rd6+4];
	xor.b32  	%r329, %r329, %r201;
	ld.global.u32 	%r202, [%rd6+8];
	xor.b32  	%r328, %r328, %r202;
	ld.global.u32 	%r203, [%rd6+12];
	xor.b32  	%r327, %r327, %r203;
	ld.global.u32 	%r204, [%rd6+16];
	xor.b32  	%r326, %r326, %r204;
$L__BB0_8:
	and.b32  	%r206, %r196, 2;
	setp.eq.s32 	%p5, %r206, 0;
	@%p5 bra 	$L__BB0_10;
	ld.global.u32 	%r207, [%rd6+20];
	xor.b32  	%r330, %r330, %r207;
	ld.global.u32 	%r208, [%rd6+24];
	xor.b32  	%r329, %r329, %r208;
	ld.global.u32 	%r209, [%rd6+28];
	xor.b32  	%r328, %r328, %r209;
	ld.global.u32 	%r210, [%rd6+32];
	xor.b32  	%r327, %r327, %r210;
	ld.global.u32 	%r211, [%rd6+36];
	xor.b32  	%r326, %r326, %r211;
$L__BB0_10:
	and.b32  	%r213, %r196, 4;
	setp.eq.s32 	%p6, %r213, 0;
	@%p6 bra 	$L__BB0_12;
	ld.global.u32 	%r214, [%rd6+40];
	xor.b32  	%r330, %r330, %r214;
	ld.global.u32 	%r215, [%rd6+44];
	xor.b32  	%r329, %r329, %r215;
	ld.global.u32 	%r216, [%rd6+48];
	xor.b32  	%r328, %r328, %r216;
	ld.global.u32 	%r217, [%rd6+52];
	xor.b32  	%r327, %r327, %r217;
	ld.global.u32 	%r218, [%rd6+56];
	xor.b32  	%r326, %r326, %r218;
$L__BB0_12:
	and.b32  	%r220, %r196, 8;
	setp.eq.s32 	%p7, %r220, 0;
	@%p7 bra 	$L__BB0_14;
	ld.global.u32 	%r221, [%rd6+60];
	xor.b32  	%r330, %r330, %r221;
	ld.global.u32 	%r222, [%rd6+64];
	xor.b32  	%r329, %r329, %r222;
	ld.global.u32 	%r223, [%rd6+68];
	xor.b32  	%r328, %r328, %r223;
	ld.global.u32 	%r224, [%rd6+72];
	xor.b32  	%r327, %r327, %r224;
	ld.global.u32 	%r225, [%rd6+76];
	xor.b32  	%r326, %r326, %r225;
$L__BB0_14:
	and.b32  	%r227, %r196, 16;
	setp.eq.s32 	%p8, %r227, 0;
	@%p8 bra 	$L__BB0_16;
	ld.global.u32 	%r228, [%rd6+80];
	xor.b32  	%r330, %r330, %r228;
	ld.global.u32 	%r229, [%rd6+84];
	xor.b32  	%r329, %r329, %r229;
	ld.global.u32 	%r230, [%rd6+88];
	xor.b32  	%r328, %r328, %r230;
	ld.global.u32 	%r231, [%rd6+92];
	xor.b32  	%r327, %r327, %r231;
	ld.global.u32 	%r232, [%rd6+96];
	xor.b32  	%r326, %r326, %r232;
$L__BB0_16:
	and.b32  	%r234, %r196, 32;
	setp.eq.s32 	%p9, %r234, 0;
	@%p9 bra 	$L__BB0_18;
	ld.global.u32 	%r235, [%rd6+100];
	xor.b32  	%r330, %r330, %r235;
	ld.global.u32 	%r236, [%rd6+104];
	xor.b32  	%r329, %r329, %r236;
	ld.global.u32 	%r237, [%rd6+108];
	xor.b32  	%r328, %r328, %r237;
	ld.global.u32 	%r238, [%rd6+112];
	xor.b32  	%r327, %r327, %r238;
	ld.global.u32 	%r239, [%rd6+116];
	xor.b32  	%r326, %r326, %r239;
$L__BB0_18:
	and.b32  	%r241, %r196, 64;
	setp.eq.s32 	%p10, %r241, 0;
	@%p10 bra 	$L__BB0_20;
	ld.global.u32 	%r242, [%rd6+120];
	xor.b32  	%r330, %r330, %r242;
	ld.global.u32 	%r243, [%rd6+124];
	xor.b32  	%r329, %r329, %r243;
	ld.global.u32 	%r244, [%rd6+128];
	xor.b32  	%r328, %r328, %r244;
	ld.global.u32 	%r245, [%rd6+132];
	xor.b32  	%r327, %r327, %r245;
	ld.global.u32 	%r246, [%rd6+136];
	xor.b32  	%r326, %r326, %r246;
$L__BB0_20:
	and.b32  	%r248, %r196, 128;
	setp.eq.s32 	%p11, %r248, 0;
	@%p11 bra 	$L__BB0_22;
	ld.global.u32 	%r249, [%rd6+140];
	xor.b32  	%r330, %r330, %r249;
	ld.global.u32 	%r250, [%rd6+144];
	xor.b32  	%r329, %r329, %r250;
	ld.global.u32 	%r251, [%rd6+148];
	xor.b32  	%r328, %r328, %r251;
	ld.global.u32 	%r252, [%rd6+152];
	xor.b32  	%r327, %r327, %r252;
	ld.global.u32 	%r253, [%rd6+156];
	xor.b32  	%r326, %r326, %r253;
$L__BB0_22:
	and.b32  	%r255, %r196, 256;
	setp.eq.s32 	%p12, %r255, 0;
	@%p12 bra 	$L__BB0_24;
	ld.global.u32 	%r256, [%rd6+160];
	xor.b32  	%r330, %r330, %r256;
	ld.global.u32 	%r257, [%rd6+164];
	xor.b32  	%r329, %r329, %r257;
	ld.global.u32 	%r258, [%rd6+168];
	xor.b32  	%r328, %r328, %r258;
	ld.global.u32 	%r259, [%rd6+172];
	xor.b32  	%r327, %r327, %r259;
	ld.global.u32 	%r260, [%rd6+176];
	xor.b32  	%r326, %r326, %r260;
$L__BB0_24:
	and.b32  	%r262, %r196, 512;
	setp.eq.s32 	%p13, %r262, 0;
	@%p13 bra 	$L__BB0_26;
	ld.global.u32 	%r263, [%rd6+180];
	xor.b32  	%r330, %r330, %r263;
	ld.global.u32 	%r264, [%rd6+184];
	xor.b32  	%r329, %r329, %r264;
	ld.global.u32 	%r265, [%rd6+188];
	xor.b32  	%r328, %r328, %r265;
	ld.global.u32 	%r266, [%rd6+192];
	xor.b32  	%r327, %r327, %r266;
	ld.global.u32 	%r267, [%rd6+196];
	xor.b32  	%r326, %r326, %r267;
$L__BB0_26:
	and.b32  	%r269, %r196, 1024;
	setp.eq.s32 	%p14, %r269, 0;
	@%p14 bra 	$L__BB0_28;
	ld.global.u32 	%r270, [%rd6+200];
	xor.b32  	%r330, %r330, %r270;
	ld.global.u32 	%r271, [%rd6+204];
	xor.b32  	%r329, %r329, %r271;
	ld.global.u32 	%r272, [%rd6+208];
	xor.b32  	%r328, %r328, %r272;
	ld.global.u32 	%r273, [%rd6+212];
	xor.b32  	%r327, %r327, %r273;
	ld.global.u32 	%r274, [%rd6+216];
	xor.b32  	%r326, %r326, %r274;
$L__BB0_28:
	and.b32  	%r276, %r196, 2048;
	setp.eq.s32 	%p15, %r276, 0;
	@%p15 bra 	$L__BB0_30;
	ld.global.u32 	%r277, [%rd6+220];
	xor.b32  	%r330, %r330, %r277;
	ld.global.u32 	%r278, [%rd6+224];
	xor.b32  	%r329, %r329, %r278;
	ld.global.u32 	%r279, [%rd6+228];
	xor.b32  	%r328, %r328, %r279;
	ld.global.u32 	%r280, [%rd6+232];
	xor.b32  	%r327, %r327, %r280;
	ld.global.u32 	%r281, [%rd6+236];
	xor.b32  	%r326, %r326, %r281;
$L__BB0_30:
	and.b32  	%r283, %r196, 4096;
	setp.eq.s32 	%p16, %r283, 0;
	@%p16 bra 	$L__BB0_32;
	ld.global.u32 	%r284, [%rd6+240];
	xor.b32  	%r330, %r330, %r284;
	ld.global.u32 	%r285, [%rd6+244];
	xor.b32  	%r329, %r329, %r285;
	ld.global.u32 	%r286, [%rd6+248];
	xor.b32  	%r328, %r328, %r286;
	ld.global.u32 	%r287, [%rd6+252];
	xor.b32  	%r327, %r327, %r287;
	ld.global.u32 	%r288, [%rd6+256];
	xor.b32  	%r326, %r326, %r288;
$L__BB0_32:
	and.b32  	%r290, %r196, 8192;
	setp.eq.s32 	%p17, %r290, 0;
	@%p17 bra 	$L__BB0_34;
	ld.global.u32 	%r291, [%rd6+260];
	xor.b32  	%r330, %r330, %r291;
	ld.global.u32 	%r292, [%rd6+264];
	xor.b32  	%r329, %r329, %r292;
	ld.global.u32 	%r293, [%rd6+268];
	xor.b32  	%r328, %r328, %r293;
	ld.global.u32 	%r294, [%rd6+272];
	xor.b32  	%r327, %r327, %r294;
	ld.global.u32 	%r295, [%rd6+276];
	xor.b32  	%r326, %r326, %r295;
$L__BB0_34:
	and.b32  	%r297, %r196, 16384;
	setp.eq.s32 	%p18, %r297, 0;
	@%p18 bra 	$L__BB0_36;
	ld.global.u32 	%r298, [%rd6+280];
	xor.b32  	%r330, %r330, %r298;
	ld.global.u32 	%r299, [%rd6+284];
	xor.b32  	%r329, %r329, %r299;
	ld.global.u32 	%r300, [%rd6+288];
	xor.b32  	%r328, %r328, %r300;
	ld.global.u32 	%r301, [%rd6+292];
	xor.b32  	%r327, %r327, %r301;
	ld.global.u32 	%r302, [%rd6+296];
	xor.b32  	%r326, %r326, %r302;
$L__BB0_36:
	and.b32  	%r304, %r196, 32768;
	setp.eq.s32 	%p19, %r304, 0;
	@%p19 bra 	$L__BB0_38;
	ld.global.u32 	%r305, [%rd6+300];
	xor.b32  	%r330, %r330, %r305;
	ld.global.u32 	%r306, [%rd6+304];
	xor.b32  	%r329, %r329, %r306;
	ld.global.u32 	%r307, [%rd6+308];
	xor.b32  	%r328, %r328, %r307;
	ld.global.u32 	%r308, [%rd6+312];
	xor.b32  	%r327, %r327, %r308;
	ld.global.u32 	%r309, [%rd6+316];
	xor.b32  	%r326, %r326, %r309;
$L__BB0_38:
	add.s32 	%r325, %r325, 16;
	setp.ne.s32 	%p20, %r325, 32;
	@%p20 bra 	$L__BB0_6;
	mad.lo.s32 	%r310, %r319, -31, %r11;
	add.s32 	%r319, %r310, 1;
	setp.ne.s32 	%p21, %r319, 5;
	@%p21 bra 	$L__BB0_5;
	st.global.u32 	[%rd2+4], %r330;
	st.global.u32 	[%rd2+8], %r329;
	st.global.u32 	[%rd2+12], %r328;
	st.global.u32 	[%rd2+16], %r327;
	st.global.u32 	[%rd2+20], %r326;
	add.s32 	%r313, %r313, 1;
	setp.lt.u32 	%p22, %r313, %r2;
	@%p22 bra 	$L__BB0_4;
$L__BB0_41:
	shr.u64 	%rd7, %rd17, 2;
	add.s32 	%r312, %r312, 1;
	setp.gt.u64 	%p23, %rd17, 3;
	mov.u64 	%rd17, %rd7;
	@%p23 bra 	$L__BB0_2;
$L__BB0_42:
	mov.b32 	%r311, 0;
	st.global.v2.u32 	[%rd2+24], {%r311, %r311};
	st.global.u32 	[%rd2+32], %r311;
	mov.b64 	%rd16, 0;
	st.global.u64 	[%rd2+40], %rd16;
	ret;

}
	// .globl	_Z11inizializza14configurazioneP17curandStateXORWOW
.visible .entry _Z11inizializza14configurazioneP17curandStateXORWOW(
	.param .align 8 .b8 _Z11inizializza14configurazioneP17curandStateXORWOW_param_0[32],
	.param .u64 .ptr .align 1 _Z11inizializza14configurazioneP17curandStateXORWOW_param_1
)
{
	.reg .pred 	%p<2>;
	.reg .b32 	%r<42>;
	.reg .b32 	%f<10>;
	.reg .b64 	%rd<14>;

	ld.param.u64 	%rd3, [_Z11inizializza14configurazioneP17curandStateXORWOW_param_0+8];
	ld.param.u64 	%rd2, [_Z11inizializza14configurazioneP17curandStateXORWOW_param_0];
	ld.param.u64 	%rd6, [_Z11inizializza14configurazioneP17curandStateXORWOW_param_1];
	cvta.to.global.u64 	%rd7, %rd6;
	mov.u32 	%r17, %tid.x;
	mov.u32 	%r18, %ctaid.x;
	mov.u32 	%r19, %ntid.x;
	mad.lo.s32 	%r1, %r18, %r19, %r17;
	mul.wide.s32 	%rd8, %r1, 48;
	add.s64 	%rd1, %rd7, %rd8;
	ld.global.v2.u32 	{%r36, %r41}, [%rd1];
	ld.global.v2.u32 	{%r40, %r39}, [%rd1+8];
	ld.global.v2.u32 	{%r38, %r37}, [%rd1+16];
$L__BB1_1:
	mov.u32 	%r11, %r39;
	mov.u32 	%r10, %r38;
	mov.u32 	%r39, %r37;
	shr.u32 	%r20, %r41, 2;
	xor.b32  	%r21, %r20, %r41;
	shl.b32 	%r22, %r39, 4;
	shl.b32 	%r23, %r21, 1;
	xor.b32  	%r24, %r23, %r22;
	xor.b32  	%r25, %r24, %r21;
	xor.b32  	%r38, %r25, %r39;
	add.s32 	%r26, %r36, %r38;
	add.s32 	%r27, %r26, 362437;
	cvt.rn.f32.u32 	%f3, %r27;
	fma.rn.f32 	%f4, %f3, 0f2F800000, 0f2F000000;
	fma.rn.f32 	%f1, %f4, 0f40400000, 0fBFC00000;
	shr.u32 	%r28, %r40, 2;
	xor.b32  	%r29, %r28, %r40;
	shl.b32 	%r30, %r38, 4;
	shl.b32 	%r31, %r29, 1;
	xor.b32  	%r32, %r31, %r30;
	xor.b32  	%r33, %r32, %r29;
	xor.b32  	%r37, %r33, %r38;
	add.s32 	%r36, %r36, 724874;
	add.s32 	%r34, %r37, %r36;
	cvt.rn.f32.u32 	%f5, %r34;
	fma.rn.f32 	%f6, %f5, 0f2F800000, 0f2F000000;
	fma.rn.f32 	%f2, %f6, 0f40400000, 0fBFC00000;
	mul.f32 	%f7, %f2, %f2;
	fma.rn.f32 	%f8, %f1, %f1, %f7;
	sqrt.rn.f32 	%f9, %f8;
	setp.geu.f32 	%p1, %f9, 0f3F800000;
	mov.u32 	%r40, %r10;
	mov.u32 	%r41, %r11;
	@%p1 bra 	$L__BB1_1;
	st.global.v2.u32 	[%rd1+8], {%r10, %r39};
	st.global.v2.u32 	[%rd1+16], {%r38, %r37};
	st.global.v2.u32 	[%rd1], {%r36, %r11};
	cvta.to.global.u64 	%rd9, %rd3;
	cvta.to.global.u64 	%rd10, %rd2;
	mul.wide.s32 	%rd11, %r1, 8;
	add.s64 	%rd12, %rd9, %rd11;
	st.global.f32 	[%rd12], %f1;
	st.global.f32 	[%rd12+4], %f2;
	add.s64 	%rd13, %rd10, %rd11;
	mov.b32 	%r35, 0;
	st.global.u32 	[%rd13], %r35;
	st.global.u32 	[%rd13+4], %r35;
	ret;

}
	// .globl	_Z6evolvi14configurazioneP17curandStateXORWOW
.visible .entry _Z6evolvi14configurazioneP17curandStateXORWOW(
	.param .align 8 .b8 _Z6evolvi14configurazioneP17curandStateXORWOW_param_0[32],
	.param .u64 .ptr .align 1 _Z6evolvi14configurazioneP17curandStateXORWOW_param_1
)
{
	.reg .pred 	%p<10>;
	.reg .b16 	%rs<3>;
	.reg .b32 	%r<67>;
	.reg .b32 	%f<89>;
	.reg .b64 	%rd<22>;
	.reg .b64 	%fd<7>;

	ld.param.u64 	%rd1, [_Z6evolvi14configurazioneP17curandStateXORWOW_param_0+16];
	ld.param.u64 	%rd6, [_Z6evolvi14configurazioneP17curandStateXORWOW_param_0+24];
	ld.param.u64 	%rd7, [_Z6evolvi14configurazioneP17curandStateXORWOW_param_0+8];
	ld.param.u64 	%rd8, [_Z6evolvi14configurazioneP17curandStateXORWOW_param_0];
	ld.param.u64 	%rd9, [_Z6evolvi14configurazioneP17curandStateXORWOW_param_1];
	cvta.to.global.u64 	%rd10, %rd9;
	cvta.to.global.u64 	%rd11, %rd8;
	cvta.to.global.u64 	%rd12, %rd7;
	cvta.to.global.u64 	%rd2, %rd6;
	mov.u32 	%r4, %tid.x;
	mov.u32 	%r5, %ctaid.x;
	mov.u32 	%r6, %ntid.x;
	mad.lo.s32 	%r1, %r5, %r6, %r4;
	mul.wide.s32 	%rd13, %r1, 8;
	add.s64 	%rd3, %rd11, %rd13;
	ld.global.f32 	%f1, [%rd3];
	ld.global.f32 	%f2, [%rd3+4];
	add.s64 	%rd4, %rd12, %rd13;
	ld.global.f32 	%f3, [%rd4];
	ld.global.f32 	%f4, [%rd4+4];
	ld.const.f32 	%f5, [costanti];
	mul.wide.s32 	%rd14, %r1, 48;
	add.s64 	%rd5, %rd10, %rd14;
	ld.global.u32 	%r2, [%rd5+24];
	setp.eq.s32 	%p1, %r2, 1;
	@%p1 bra 	$L__BB2_2;
	ld.global.v2.u32 	{%r7, %r8}, [%rd5];
	shr.u32 	%r9, %r8, 2;
	xor.b32  	%r10, %r9, %r8;
	ld.global.v2.u32 	{%r11, %r12}, [%rd5+8];
	ld.global.v2.u32 	{%r13, %r14}, [%rd5+16];
	shl.b32 	%r15, %r14, 4;
	shl.b32 	%r16, %r10, 1;
	xor.b32  	%r17, %r16, %r15;
	xor.b32  	%r18, %r17, %r10;
	xor.b32  	%r19, %r18, %r14;
	add.s32 	%r20, %r7, %r19;
	add.s32 	%r21, %r20, 362437;
	shr.u32 	%r22, %r11, 2;
	xor.b32  	%r23, %r22, %r11;
	st.global.v2.u32 	[%rd5+8], {%r13, %r14};
	shl.b32 	%r24, %r19, 4;
	shl.b32 	%r25, %r23, 1;
	xor.b32  	%r26, %r25, %r24;
	xor.b32  	%r27, %r26, %r23;
	xor.b32  	%r28, %r27, %r19;
	st.global.v2.u32 	[%rd5+16], {%r19, %r28};
	add.s32 	%r29, %r7, 724874;
	st.global.v2.u32 	[%rd5], {%r29, %r12};
	add.s32 	%r30, %r28, %r29;
	cvt.rn.f32.u32 	%f17, %r21;
	fma.rn.f32 	%f18, %f17, 0f2F800000, 0f2F000000;
	cvt.rn.f32.u32 	%f19, %r30;
	fma.rn.f32 	%f20, %f19, 0f30C90FDB, 0f30490FDB;
	setp.lt.f32 	%p2, %f18, 0f00800000;
	mul.f32 	%f21, %f18, 0f4B000000;
	selp.f32 	%f22, %f21, %f18, %p2;
	selp.f32 	%f23, 0fC1B80000, 0f00000000, %p2;
	mov.b32 	%r31, %f22;
	add.s32 	%r32, %r31, -1059760811;
	and.b32  	%r33, %r32, -8388608;
	sub.s32 	%r34, %r31, %r33;
	mov.b32 	%f24, %r34;
	cvt.rn.f32.s32 	%f25, %r33;
	fma.rn.f32 	%f26, %f25, 0f34000000, %f23;
	add.f32 	%f27, %f24, 0fBF800000;
	fma.rn.f32 	%f28, %f27, 0fBE055027, 0f3E1039F6;
	fma.rn.f32 	%f29, %f28, %f27, 0fBDF8CDCC;
	fma.rn.f32 	%f30, %f29, %f27, 0f3E0F2955;
	fma.rn.f32 	%f31, %f30, %f27, 0fBE2AD8B9;
	fma.rn.f32 	%f32, %f31, %f27, 0f3E4CED0B;
	fma.rn.f32 	%f33, %f32, %f27, 0fBE7FFF22;
	fma.rn.f32 	%f34, %f33, %f27, 0f3EAAAA78;
	fma.rn.f32 	%f35, %f34, %f27, 0fBF000000;
	mul.f32 	%f36, %f27, %f35;
	fma.rn.f32 	%f37, %f36, %f27, %f27;
	fma.rn.f32 	%f38, %f26, 0f3F317218, %f37;
	setp.gt.u32 	%p3, %r31, 2139095039;
	fma.rn.f32 	%f39, %f22, 0f7F800000, 0f7F800000;
	selp.f32 	%f40, %f39, %f38, %p3;
	setp.eq.f32 	%p4, %f22, 0f00000000;
	mul.f32 	%f41, %f40, 0fC0000000;
	selp.f32 	%f42, 0f7F800000, %f41, %p4;
	sqrt.rn.f32 	%f43, %f42;
	sin.approx.f32 	%f44, %f20;
	cos.approx.f32 	%f45, %f20;
	mul.f32 	%f87, %f43, %f44;
	mul.f32 	%f88, %f43, %f45;
	st.global.f32 	[%rd5+32], %f88;
	bra.uni 	$L__BB2_3;
$L__BB2_2:
	ld.global.f32 	%f88, [%rd5+32];
	mov.f32 	%f87, %f88;
$L__BB2_3:
	setp.ne.s32 	%p5, %r2, 1;
	ld.const.f32 	%f11, [costanti+4];
	mul.f32 	%f46, %f1, %f5;
	sub.f32 	%f47, %f1, %f46;
	fma.rn.f32 	%f12, %f87, %f11, %f47;
	mul.f32 	%f48, %f2, %f5;
	sub.f32 	%f13, %f2, %f48;
	mov.b32 	%r66, 0;
	@%p5 bra 	$L__BB2_5;
	ld.global.v2.u32 	{%r37, %r38}, [%rd5];
	shr.u32 	%r39, %r38, 2;
	xor.b32  	%r40, %r39, %r38;
	ld.global.v2.u32 	{%r41, %r42}, [%rd5+8];
	ld.global.v2.u32 	{%r43, %r44}, [%rd5+16];
	shl.b32 	%r45, %r44, 4;
	shl.b32 	%r46, %r40, 1;
	xor.b32  	%r47, %r46, %r45;
	xor.b32  	%r48, %r47, %r40;
	xor.b32  	%r49, %r48, %r44;
	add.s32 	%r50, %r37, %r49;
	add.s32 	%r51, %r50, 362437;
	shr.u32 	%r52, %r41, 2;
	xor.b32  	%r53, %r52, %r41;
	st.global.v2.u32 	[%rd5+8], {%r43, %r44};
	shl.b32 	%r54, %r49, 4;
	shl.b32 	%r55, %r53, 1;
	xor.b32  	%r56, %r55, %r54;
	xor.b32  	%r57, %r56, %r53;
	xor.b32  	%r58, %r57, %r49;
	st.global.v2.u32 	[%rd5+16], {%r49, %r58};
	add.s32 	%r59, %r37, 724874;
	st.global.v2.u32 	[%rd5], {%r59, %r42};
	add.s32 	%r60, %r58, %r59;
	cvt.rn.f32.u32 	%f49, %r51;
	fma.rn.f32 	%f50, %f49, 0f2F800000, 0f2F000000;
	cvt.rn.f32.u32 	%f51, %r60;
	fma.rn.f32 	%f52, %f51, 0f30C90FDB, 0f30490FDB;
	setp.lt.f32 	%p6, %f50, 0f00800000;
	mul.f32 	%f53, %f50, 0f4B000000;
	selp.f32 	%f54, %f53, %f50, %p6;
	selp.f32 	%f55, 0fC1B80000, 0f00000000, %p6;
	mov.b32 	%r61, %f54;
	add.s32 	%r62, %r61, -1059760811;
	and.b32  	%r63, %r62, -8388608;
	sub.s32 	%r64, %r61, %r63;
	mov.b32 	%f56, %r64;
	cvt.rn.f32.s32 	%f57, %r63;
	fma.rn.f32 	%f58, %f57, 0f34000000, %f55;
	add.f32 	%f59, %f56, 0fBF800000;
	fma.rn.f32 	%f60, %f59, 0fBE055027, 0f3E1039F6;
	fma.rn.f32 	%f61, %f60, %f59, 0fBDF8CDCC;
	fma.rn.f32 	%f62, %f61, %f59, 0f3E0F2955;
	fma.rn.f32 	%f63, %f62, %f59, 0fBE2AD8B9;
	fma.rn.f32 	%f64, %f63, %f59, 0f3E4CED0B;
	fma.rn.f32 	%f65, %f64, %f59, 0fBE7FFF22;
	fma.rn.f32 	%f66, %f65, %f59, 0f3EAAAA78;
	fma.rn.f32 	%f67, %f66, %f59, 0fBF000000;
	mul.f32 	%f68, %f59, %f67;
	fma.rn.f32 	%f69, %f68, %f59, %f59;
	fma.rn.f32 	%f70, %f58, 0f3F317218, %f69;
	setp.gt.u32 	%p7, %r61, 2139095039;
	fma.rn.f32 	%f71, %f54, 0f7F800000, 0f7F800000;
	selp.f32 	%f72, %f71, %f70, %p7;
	setp.eq.f32 	%p8, %f54, 0f00000000;
	mul.f32 	%f73, %f72, 0fC0000000;
	selp.f32 	%f74, 0f7F800000, %f73, %p8;
	sqrt.rn.f32 	%f75, %f74;
	sin.approx.f32 	%f76, %f52;
	cos.approx.f32 	%f77, %f52;
	mul.f32 	%f88, %f75, %f76;
	mul.f32 	%f78, %f75, %f77;
	st.global.f32 	[%rd5+32], %f78;
	mov.b32 	%r66, 1;
$L__BB2_5:
	st.global.u32 	[%rd5+24], %r66;
	fma.rn.f32 	%f16, %f88, %f11, %f13;
	cvt.f64.f32 	%fd3, %f3;
	cvt.f64.f32 	%fd4, %f12;
	fma.rn.f64 	%fd1, %fd4, 0d3F847AE147AE147B, %fd3;
	cvt.f64.f32 	%fd5, %f4;
	cvt.f64.f32 	%fd6, %f16;
	fma.rn.f64 	%fd2, %fd6, 0d3F847AE147AE147B, %fd5;
	ld.global.f32 	%f79, [%rd4];
	ld.global.f32 	%f80, [%rd4+4];
	mul.f32 	%f81, %f80, %f80;
	fma.rn.f32 	%f82, %f79, %f79, %f81;
	sqrt.rn.f32 	%f83, %f82;
	setp.lt.f32 	%p9, %f83, 0f3F800000;
	@%p9 bra 	$L__BB2_7;
	cvt.s64.s32 	%rd20, %r1;
	add.s64 	%rd21, %rd2, %rd20;
	mov.b16 	%rs2, 1;
	st.global.u8 	[%rd21], %rs2;
	bra.uni 	$L__BB2_8;
$L__BB2_7:
	cvt.s64.s32 	%rd15, %r1;
	add.s64 	%rd16, %rd2, %rd15;
	mov.b16 	%rs1, 0;
	st.global.u8 	[%rd16], %rs1;
	cvta.to.global.u64 	%rd17, %rd1;
	add.s64 	%rd19, %rd17, %rd13;
	mov.b32 	%r65, 0;
	st.global.u32 	[%rd19], %r65;
	st.global.u32 	[%rd19+4], %r65;
$L__BB2_8:
	cvt.rn.f32.f64 	%f84, %fd2;
	cvt.rn.f32.f64 	%f85, %fd1;
	st.global.f32 	[%rd3], %f12;
	st.global.f32 	[%rd3+4], %f16;
	st.global.f32 	[%rd4], %f85;
	st.global.f32 	[%rd4+4], %f84;
	ret;

}
	// .globl	_Z7correct14configurazioneP17curandStateXORWOWPii
.visible .entry _Z7correct14configurazioneP17curandStateXORWOWPii(
	.param .align 8 .b8 _Z7correct14configurazioneP17curandStateXORWOWPii_param_0[32],
	.param .u64 .ptr .align 1 _Z7correct14configurazioneP17curandStateXORWOWPii_param_1,
	.param .u64 .ptr .align 1 _Z7correct14configurazioneP17curandStateXORWOWPii_param_2,
	.param .u32 _Z7correct14configurazioneP17curandStateXORWOWPii_param_3
)
{
	.reg .pred 	%p<3>;
	.reg .b32 	%r<12>;
	.reg .b32 	%f<12>;
	.reg .b64 	%rd<12>;
	.reg .b64 	%fd<5>;

	ld.param.u64 	%rd1, [_Z7correct14configurazioneP17curandStateXORWOWPii_param_0+8];
	ld.param.u64 	%rd2, [_Z7correct14configurazioneP17curandStateXORWOWPii_param_0+16];
	ld.param.u64 	%rd6, [_Z7correct14configurazioneP17curandStateXORWOWPii_param_2];
	ld.param.u32 	%r6, [_Z7correct14configurazioneP17curandStateXORWOWPii_param_3];
	mov.u32 	%r7, %tid.x;
	mov.u32 	%r8, %ctaid.x;
	mov.u32 	%r1, %ntid.x;
	mad.lo.s32 	%r11, %r8, %r1, %r7;
	setp.ge.s32 	%p1, %r11, %r6;
	@%p1 bra 	$L__BB3_3;
	mov.u32 	%r9, %nctaid.x;
	mul.lo.s32 	%r3, %r9, %r1;
	cvta.to.global.u64 	%rd3, %rd2;
	cvta.to.global.u64 	%rd4, %rd1;
	cvta.to.global.u64 	%rd5, %rd6;
$L__BB3_2:
	mul.wide.s32 	%rd7, %r11, 4;
	add.s64 	%rd8, %rd5, %rd7;
	ld.global.u32 	%r10, [%rd8];
	mul.wide.s32 	%rd9, %r10, 8;
	add.s64 	%rd10, %rd4, %rd9;
	ld.global.f32 	%f1, [%rd10];
	ld.global.f32 	%f2, [%rd10+4];
	mul.f32 	%f3, %f2, %f2;
	fma.rn.f32 	%f4, %f1, %f1, %f3;
	sqrt.rn.f32 	%f5, %f4;
	div.rn.f32 	%f6, %f1, %f5;
	div.rn.f32 	%f7, %f2, %f5;
	sub.f32 	%f8, %f1, %f6;
	cvt.f64.f32 	%fd1, %f8;
	div.rn.f64 	%fd2, %fd1, 0d3F847AE147AE147B;
	cvt.rn.f32.f64 	%f9, %fd2;
	sub.f32 	%f10, %f2, %f7;
	cvt.f64.f32 	%fd3, %f10;
	div.rn.f64 	%fd4, %fd3, 0d3F847AE147AE147B;
	cvt.rn.f32.f64 	%f11, %fd4;
	add.s64 	%rd11, %rd3, %rd9;
	st.global.f32 	[%rd11], %f9;
	st.global.f32 	[%rd11+4], %f11;
	st.global.f32 	[%rd10], %f6;
	st.global.f32 	[%rd10+4], %f7;
	add.s32 	%r11, %r11, %r3;
	setp.lt.s32 	%p2, %r11, %r6;
	@%p2 bra 	$L__BB3_2;
$L__BB3_3:
	ret;

}


// ===== COMPILED SASS (sm_100) =====

	.target	sm_100

	.elftype	@"ET_EXEC"


//--------------------- .note.nv.tkinfo           --------------------------
	.section	.note.nv.tkinfo,"",@"SHT_NOTE"
	.sectionflags	@"SHF_NOTE_NV_TKINFO"
	.tkinfo
        /*0018*/ 	.word	0x00000002
        /*0030*/ 	.string	""
        /*0030*/ 	.string	"ptxas"
        /*0030*/ 	.string	"Cuda compilation tools, release 13.0, V13.0.88"
        /*0030*/ 	.string	"Build cuda_13.0.r13.0/compiler.36424714_0"
        /*0030*/ 	.string	"-arch sm_100 -m 64 "



//--------------------- .note.nv.cuinfo           --------------------------
	.section	.note.nv.cuinfo,"",@"SHT_NOTE"
	.sectionflags	@"SHF_NOTE_NV_CUINFO"
        /*0018*/ 	.short	0x0002
        /*001a*/ 	.short	0x0064
        /*001c*/ 	.short	0x0082
	.zero		2


//--------------------- .nv.info                  --------------------------
	.section	.nv.info,"",@"SHT_CUDA_INFO"
	.align	4


	//----- nvinfo : EIATTR_REGCOUNT
	.align		4
        /*0000*/ 	.byte	0x04, 0x2f
        /*0002*/ 	.short	(.L_11 - .L_10)
	.align		4
.L_10:
        /*0004*/ 	.word	index@(_Z19setup_random_kernelP17curandStateXORWOW)
        /*0008*/ 	.word	0x0000001f


	//----- nvinfo : EIATTR_FRAME_SIZE
	.align		4
.L_11:
        /*000c*/ 	.byte	0x04, 0x11
        /*000e*/ 	.short	(.L_13 - .L_12)
	.align		4
.L_12:
        /*0010*/ 	.word	index@(_Z19setup_random_kernelP17curandStateXORWOW)
        /*0014*/ 	.word	0x00000000


	//----- nvinfo : EIATTR_REGCOUNT
	.align		4
.L_13:
        /*0018*/ 	.byte	0x04, 0x2f
        /*001a*/ 	.short	(.L_15 - .L_14)
	.align		4
.L_14:
        /*001c*/ 	.word	index@(_Z11inizializza14configurazioneP17curandStateXORWOW)
        /*0020*/ 	.word	0x00000016


	//----- nvinfo : EIATTR_FRAME_SIZE
	.align		4
.L_15:
        /*0024*/ 	.byte	0x04, 0x11
        /*0026*/ 	.short	(.L_17 - .L_16)
	.align		4
.L_16:
        /*0028*/ 	.word	index@($__internal_4_$__cuda_sm20_sqrt_rn_f32_slowpath)
        /*002c*/ 	.word	0x00000000


	//----- nvinfo : EIATTR_FRAME_SIZE
	.align		4
.L_17:
        /*0030*/ 	.byte	0x04, 0x11
        /*0032*/ 	.short	(.L_19 - .L_18)
	.align		4
.L_18:
        /*0034*/ 	.word	index@(_Z11inizializza14configurazioneP17curandStateXORWOW)
        /*0038*/ 	.word	0x00000000


	//----- nvinfo : EIATTR_REGCOUNT
	.align		4
.L_19:
        /*003c*/ 	.byte	0x04, 0x2f
        /*003e*/ 	.short	(.L_21 - .L_20)
	.align		4
.L_20:
        /*0040*/ 	.word	index@(_Z6evolvi14configurazioneP17curandStateXORWOW)
        /*0044*/ 	.word	0x0000001c


	//----- nvinfo : EIATTR_FRAME_SIZE
	.align		4
.L_21:
        /*0048*/ 	.byte	0x04, 0x11
        /*004a*/ 	.short	(.L_23 - .L_22)
	.align		4
.L_22:
        /*004c*/ 	.word	index@($__internal_3_$__cuda_sm20_sqrt_rn_f32_slowpath)
        /*0050*/ 	.word	0x00000000


	//----- nvinfo : EIATTR_FRAME_SIZE
	.align		4
.L_23:
        /*0054*/ 	.byte	0x04, 0x11
        /*0056*/ 	.short	(.L_25 - .L_24)
	.align		4
.L_24:
        /*0058*/ 	.word	index@(_Z6evolvi14configurazioneP17curandStateXORWOW)
        /*005c*/ 	.word	0x00000000


	//----- nvinfo : EIATTR_REGCOUNT
	.align		4
.L_25:
        /*0060*/ 	.byte	0x04, 0x2f
        /*0062*/ 	.short	(.L_27 - .L_26)
	.align		4
.L_26:
        /*0064*/ 	.word	index@(_Z7correct14configurazioneP17curandStateXORWOWPii)
        /*0068*/ 	.word	0x00000024


	//----- nvinfo : EIATTR_FRAME_SIZE
	.align		4
.L_27:
        /*006c*/ 	.byte	0x04, 0x11
        /*006e*/ 	.short	(.L_29 - .L_28)
	.align		4
.L_28:
        /*0070*/ 	.word	index@($__internal_2_$__cuda_sm3x_div_rn_noftz_f32_slowpath)
        /*0074*/ 	.word	0x00000000


	//----- nvinfo : EIATTR_FRAME_SIZE
	.align		4
.L_29:
        /*0078*/ 	.byte	0x04, 0x11
        /*007a*/ 	.short	(.L_31 - .L_30)
	.align		4
.L_30:
        /*007c*/ 	.word	index@($__internal_1_$__cuda_sm20_sqrt_rn_f32_slowpath)
        /*0080*/ 	.word	0x00000000


	//----- nvinfo : EIATTR_FRAME_SIZE
	.align		4
.L_31:
        /*0084*/ 	.byte	0x04, 0x11
        /*0086*/ 	.short	(.L_33 - .L_32)
	.align		4
.L_32:
        /*0088*/ 	.word	index@($__internal_0_$__cuda_sm20_div_rn_f64_full)
        /*008c*/ 	.word	0x00000000


	//----- nvinfo : EIATTR_FRAME_SIZE
	.align		4
.L_33:
        /*0090*/ 	.byte	0x04, 0x11
        /*0092*/ 	.short	(.L_35 - .L_34)
	.align		4
.L_34:
        /*0094*/ 	.word	index@(_Z7correct14configurazioneP17curandStateXORWOWPii)
        /*0098*/ 	.word	0x00000000


	//----- nvinfo : EIATTR_MIN_STACK_SIZE
	.align		4
.L_35:
        /*009c*/ 	.byte	0x04, 0x12
        /*009e*/ 	.short	(.L_37 - .L_36)
	.align		4
.L_36:
        /*00a0*/ 	.word	index@(_Z7correct14configurazioneP17curandStateXORWOWPii)
        /*00a4*/ 	.word	0x00000000


	//----- nvinfo : EIATTR_MIN_STACK_SIZE
	.align		4
.L_37:
        /*00a8*/ 	.byte	0x04, 0x12
        /*00aa*/ 	.short	(.L_39 - .L_38)
	.align		4
.L_38:
        /*00ac*/ 	.word	index@(_Z6evolvi14configurazioneP17curandStateXORWOW)
        /*00b0*/ 	.word	0x00000000


	//----- nvinfo : EIATTR_MIN_STACK_SIZE
	.align		4
.L_39:
        /*00b4*/ 	.byte	0x04, 0x12
        /*00b6*/ 	.short	(.L_41 - .L_40)
	.align		4
.L_40:
        /*00b8*/ 	.word	index@(_Z11inizializza14configurazioneP17curandStateXORWOW)
        /*00bc*/ 	.word	0x00000000


	//----- nvinfo : EIATTR_MIN_STACK_SIZE
	.align		4
.L_41:
        /*00c0*/ 	.byte	0x04, 0x12
        /*00c2*/ 	.short	(.L_43 - .L_42)
	.align		4
.L_42:
        /*00c4*/ 	.word	index@(_Z19setup_random_kernelP17curandStateXORWOW)
        /*00c8*/ 	.word	0x00000000
.L_43:


//--------------------- .nv.compat                --------------------------
	.section	.nv.compat,"",@"SHT_CUDA_COMPAT_INFO"
	.align	4
        /*0000*/ 	.byte	0x02, 0x09, 0x00, 0x00, 0x02, 0x02, 0x01, 0x00, 0x02, 0x05, 0x05, 0x00, 0x03, 0x07, 0x01, 0x01
        /*0010*/ 	.byte	0x02, 0x03, 0x00, 0x00, 0x02, 0x06, 0x01, 0x00, 0x04, 0x0b, 0x08, 0x00, 0x01, 0x00, 0x00, 0x00
        /*0020*/ 	.byte	0x00, 0x00, 0x00, 0x00


//--------------------- .nv.info._Z7correct14configurazioneP17curandStateXORWOWPii --------------------------
	.section	.nv.info._Z7correct14configurazioneP17curandStateXORWOWPii,"",@"SHT_CUDA_INFO"
	.sectionflags	@""
	.align	4


	//----- nvinfo : EIATTR_CUDA_API_VERSION
	.align		4
        /*0000*/ 	.byte	0x04, 0x37
        /*0002*/ 	.short	(.L_45 - .L_44)
.L_44:
        /*0004*/ 	.word	0x00000082


	//----- nvinfo : EIATTR_KPARAM_INFO
	.align		4
.L_45:
        /*0008*/ 	.byte	0x04, 0x17
        /*000a*/ 	.short	(.L_47 - .L_46)
.L_46:
        /*000c*/ 	.word	0x00000000
        /*0010*/ 	.short	0x0003
        /*0012*/ 	.short	0x0030
        /*0014*/ 	.byte	0x00, 0xf0, 0x11, 0x00


	//----- nvinfo : EIATTR_KPARAM_INFO
	.align		4
.L_47:
        /*0018*/ 	.byte	0x04, 0x17
        /*001a*/ 	.short	(.L_49 - .L_48)
.L_48:
        /*001c*/ 	.word	0x00000000
        /*0020*/ 	.short	0x0002
        /*0022*/ 	.short	0x0028
        /*0024*/ 	.byte	0x00, 0xf5, 0x21, 0x00


	//----- nvinfo : EIATTR_KPARAM_INFO
	.align		4
.L_49:
        /*0028*/ 	.byte	0x04, 0x17
        /*002a*/ 	.short	(.L_51 - .L_50)
.L_50:
        /*002c*/ 	.word	0x00000000
        /*0030*/ 	.short	0x0001
        /*0032*/ 	.short	0x0020
        /*0034*/ 	.byte	0x00, 0xf5, 0x21, 0x00


	//----- nvinfo : EIATTR_KPARAM_INFO
	.align		4
.L_51:
        /*0038*/ 	.byte	0x04, 0x17
        /*003a*/ 	.short	(.L_53 - .L_52)
.L_52:
        /*003c*/ 	.word	0x00000000
        /*0040*/ 	.short	0x0000
        /*0042*/ 	.short	0x0000
        /*0044*/ 	.byte	0x00, 0xf0, 0x81, 0x00


	//----- nvinfo : EIATTR_SPARSE_MMA_MASK
	.align		4
.L_53:
        /*0048*/ 	.byte	0x03, 0x50
        /*004a*/ 	.short	0x0000


	//----- nvinfo : EIATTR_MAXREG_COUNT
	.align		4
        /*004c*/ 	.byte	0x03, 0x1b
        /*004e*/ 	.short	0x00ff


	//----- nvinfo : EIATTR_MERCURY_ISA_VERSION
	.align		4
        /*0050*/ 	.byte	0x03, 0x5f
        /*0052*/ 	.short	0x0101


	//----- nvinfo : EIATTR_VRC_CTA_INIT_COUNT
	.align		4
        /*0054*/ 	.byte	0x02, 0x4a
	.zero		1
	.zero		1


	//----- nvinfo : EIATTR_EXIT_INSTR_OFFSETS
	.align		4
        /*0058*/ 	.byte	0x04, 0x1c
        /*005a*/ 	.short	(.L_55 - .L_54)


	//   ....[0]....
.L_54:
        /*005c*/ 	.word	0x00000070


	//   ....[1]....
        /*0060*/ 	.word	0x000007d0


	//----- nvinfo : EIATTR_CRS_STACK_SIZE
	.align		4
.L_55:
        /*0064*/ 	.byte	0x04, 0x1e
        /*0066*/ 	.short	(.L_57 - .L_56)
.L_56:
        /*0068*/ 	.word	0x00000000


	//----- nvinfo : EIATTR_CBANK_PARAM_SIZE
	.align		4
.L_57:
        /*006c*/ 	.byte	0x03, 0x19
        /*006e*/ 	.short	0x0034


	//----- nvinfo : EIATTR_PARAM_CBANK
	.align		4
        /*0070*/ 	.byte	0x04, 0x0a
        /*0072*/ 	.short	(.L_59 - .L_58)
	.align		4
.L_58:
        /*0074*/ 	.word	index@(.nv.constant0._Z7correct14configurazioneP17curandStateXORWOWPii)
        /*0078*/ 	.short	0x0380
        /*007a*/ 	.short	0x0034


	//----- nvinfo : EIATTR_SW_WAR
	.align		4
.L_59:
        /*007c*/ 	.byte	0x04, 0x36
        /*007e*/ 	.short	(.L_61 - .L_60)
.L_60:
        /*0080*/ 	.word	0x00000008
.L_61:


//--------------------- .nv.info._Z6evolvi14configurazioneP17curandStateXORWOW --------------------------
	.section	.nv.info._Z6evolvi14configurazioneP17curandStateXORWOW,"",@"SHT_CUDA_INFO"
	.sectionflags	@""
	.align	4


	//----- nvinfo : EIATTR_CUDA_API_VERSION
	.align		4
        /*0000*/ 	.byte	0x04, 0x37
        /*0002*/ 	.short	(.L_63 - .L_62)
.L_62:
        /*0004*/ 	.word	0x00000082


	//----- nvinfo : EIATTR_KPARAM_INFO
	.align		4
.L_63:
        /*0008*/ 	.byte	0x04, 0x17
        /*000a*/ 	.short	(.L_65 - .L_64)
.L_64:
        /*000c*/ 	.word	0x00000000
        /*0010*/ 	.short	0x0001
        /*0012*/ 	.short	0x0020
        /*0014*/ 	.byte	0x00, 0xf5, 0x21, 0x00


	//----- nvinfo : EIATTR_KPARAM_INFO
	.align		4
.L_65:
        /*0018*/ 	.byte	0x04, 0x17
        /*001a*/ 	.short	(.L_67 - .L_66)
.L_66:
        /*001c*/ 	.word	0x00000000
        /*0020*/ 	.short	0x0000
        /*0022*/ 	.short	0x0000
        /*0024*/ 	.byte	0x00, 0xf0, 0x81, 0x00


	//----- nvinfo : EIATTR_SPARSE_MMA_MASK
	.align		4
.L_67:
        /*0028*/ 	.byte	0x03, 0x50
        /*002a*/ 	.short	0x0000


	//----- nvinfo : EIATTR_MAXREG_COUNT
	.align		4
        /*002c*/ 	.byte	0x03, 0x1b
        /*002e*/ 	.short	0x00ff


	//----- nvinfo : EIATTR_MERCURY_ISA_VERSION
	.align		4
        /*0030*/ 	.byte	0x03, 0x5f
        /*0032*/ 	.short	0x0101


	//----- nvinfo : EIATTR_VRC_CTA_INIT_COUNT
	.align		4
        /*0034*/ 	.byte	0x02, 0x4a
	.zero		1
	.zero		1


	//----- nvinfo : EIATTR_EXIT_INSTR_OFFSETS
	.align		4
        /*0038*/ 	.byte	0x04, 0x1c
        /*003a*/ 	.short	(.L_69 - .L_68)


	//   ....[0]....
.L_68:
        /*003c*/ 	.word	0x00000ea0


	//----- nvinfo : EIATTR_CRS_STACK_SIZE
	.align		4
.L_69:
        /*0040*/ 	.byte	0x04, 0x1e
        /*0042*/ 	.short	(.L_71 - .L_70)
.L_70:
        /*0044*/ 	.word	0x00000000


	//----- nvinfo : EIATTR_CBANK_PARAM_SIZE
	.align		4
.L_71:
        /*0048*/ 	.byte	0x03, 0x19
        /*004a*/ 	.short	0x0028


	//----- nvinfo : EIATTR_PARAM_CBANK
	.align		4
        /*004c*/ 	.byte	0x04, 0x0a
        /*004e*/ 	.short	(.L_73 - .L_72)
	.align		4
.L_72:
        /*0050*/ 	.word	index@(.nv.constant0._Z6evolvi14configurazioneP17curandStateXORWOW)
        /*0054*/ 	.short	0x0380
        /*0056*/ 	.short	0x0028


	//----- nvinfo : EIATTR_SW_WAR
	.align		4
.L_73:
        /*0058*/ 	.byte	0x04, 0x36
        /*005a*/ 	.short	(.L_75 - .L_74)
.L_74:
        /*005c*/ 	.word	0x00000008
.L_75:


//--------------------- .nv.info._Z11inizializza14configurazioneP17curandStateXORWOW --------------------------
	.section	.nv.info._Z11inizializza14configurazioneP17curandStateXORWOW,"",@"SHT_CUDA_INFO"
	.sectionflags	@""
	.align	4


	//----- nvinfo : EIATTR_CUDA_API_VERSION
	.align		4
        /*0000*/ 	.byte	0x04, 0x37
        /*0002*/ 	.short	(.L_77 - .L_76)
.L_76:
        /*0004*/ 	.word	0x00000082


	//----- nvinfo : EIATTR_KPARAM_INFO
	.align		4
.L_77:
        /*0008*/ 	.byte	0x04, 0x17
        /*000a*/ 	.short	(.L_79 - .L_78)
.L_78:
        /*000c*/ 	.word	0x00000000
        /*0010*/ 	.short	0x0001
        /*0012*/ 	.short	0x0020
        /*0014*/ 	.byte	0x00, 0xf5, 0x21, 0x00


	//----- nvinfo : EIATTR_KPARAM_INFO
	.align		4
.L_79:
        /*0018*/ 	.byte	0x04, 0x17
        /*001a*/ 	.short	(.L_81 - .L_80)
.L_80:
        /*001c*/ 	.word	0x00000000
        /*0020*/ 	.short	0x0000
        /*0022*/ 	.short	0x0000
        /*0024*/ 	.byte	0x00, 0xf0, 0x81, 0x00


	//----- nvinfo : EIATTR_SPARSE_MMA_MASK
	.align		4
.L_81:
        /*0028*/ 	.byte	0x03, 0x50
        /*002a*/ 	.short	0x0000


	//----- nvinfo : EIATTR_MAXREG_COUNT
	.align		4
        /*002c*/ 	.byte	0x03, 0x1b
        /*002e*/ 	.short	0x00ff


	//----- nvinfo : EIATTR_MERCURY_ISA_VERSION
	.align		4
        /*0030*/ 	.byte	0x03, 0x5f
        /*0032*/ 	.short	0x0101


	//----- nvinfo : EIATTR_VRC_CTA_INIT_COUNT
	.align		4
        /*0034*/ 	.byte	0x02, 0x4a
	.zero		1
	.zero		1


	//----- nvinfo : EIATTR_EXIT_INSTR_OFFSETS
	.align		4
        /*0038*/ 	.byte	0x04, 0x1c
        /*003a*/ 	.short	(.L_83 - .L_82)


	//   ....[0]....
.L_82:
        /*003c*/ 	.word	0x00000470


	//----- nvinfo : EIATTR_CRS_STACK_SIZE
	.align		4
.L_83:
        /*0040*/ 	.byte	0x04, 0x1e
        /*0042*/ 	.short	(.L_85 - .L_84)
.L_84:
        /*0044*/ 	.word	0x00000000


	//----- nvinfo : EIATTR_CBANK_PARAM_SIZE
	.align		4
.L_85:
        /*0048*/ 	.byte	0x03, 0x19
        /*004a*/ 	.short	0x0028


	//----- nvinfo : EIATTR_PARAM_CBANK
	.align		4
        /*004c*/ 	.byte	0x04, 0x0a
        /*004e*/ 	.short	(.L_87 - .L_86)
	.align		4
.L_86:
        /*0050*/ 	.word	index@(.nv.constant0._Z11inizializza14configurazioneP17curandStateXORWOW)
        /*0054*/ 	.short	0x0380
        /*0056*/ 	.short	0x0028


	//----- nvinfo : EIATTR_SW_WAR
	.align		4
.L_87:
        /*0058*/ 	.byte	0x04, 0x36
        /*005a*/ 	.short	(.L_89 - .L_88)
.L_88:
        /*005c*/ 	.word	0x00000008
.L_89:


//--------------------- .nv.info._Z19setup_random_kernelP17curandStateXORWOW --------------------------
	.section	.nv.info._Z19setup_random_kernelP17curandStateXORWOW,"",@"SHT_CUDA_INFO"
	.sectionflags	@""
	.align	4


	//----- nvinfo : EIATTR_CUDA_API_VERSION
	.align		4
        /*0000*/ 	.byte	0x04, 0x37
        /*0002*/ 	.short	(.L_91 - .L_90)
.L_90:
        /*0004*/ 	.word	0x00000082


	//----- nvinfo : EIATTR_KPARAM_INFO
	.align		4
.L_91:
        /*0008*/ 	.byte	0x04, 0x17
        /*000a*/ 	.short	(.L_93 - .L_92)
.L_92:
        /*000c*/ 	.word	0x00000000
        /*0010*/ 	.short	0x0000
        /*0012*/ 	.short	0x0000
        /*0014*/ 	.byte	0x00, 0xf5, 0x21, 0x00


	//----- nvinfo : EIATTR_SPARSE_MMA_MASK
	.align		4
.L_93:
        /*0018*/ 	.byte	0x03, 0x50
        /*001a*/ 	.short	0x0000


	//----- nvinfo : EIATTR_MAXREG_COUNT
	.align		4
        /*001c*/ 	.byte	0x03, 0x1b
        /*001e*/ 	.short	0x00ff


	//----- nvinfo : EIATTR_MERCURY_ISA_VERSION
	.align		4
        /*0020*/ 	.byte	0x03, 0x5f
        /*0022*/ 	.short	0x0101


	//----- nvinfo : EIATTR_VRC_CTA_INIT_COUNT
	.align		4
        /*0024*/ 	.byte	0x02, 0x4a
	.zero		1
	.zero		1


	//----- nvinfo : EIATTR_EXIT_INSTR_OFFSETS
	.align		4
        /*0028*/ 	.byte	0x04, 0x1c
        /*002a*/ 	.short	(.L_95 - .L_94)


	//   ....[0]....
.L_94:
        /*002c*/ 	.word	0x00000e80


	//----- nvinfo : EIATTR_CRS_STACK_SIZE
	.align		4
.L_95:
        /*0030*/ 	.byte	0x04, 0x1e
        /*0032*/ 	.short	(.L_97 - .L_96)
.L_96:
        /*0034*/ 	.word	0x00000000


	//----- nvinfo : EIATTR_CBANK_PARAM_SIZE
	.align		4
.L_97:
        /*0038*/ 	.byte	0x03, 0x19
        /*003a*/ 	.short	0x0008


	//----- nvinfo : EIATTR_PARAM_CBANK
	.align		4
        /*003c*/ 	.byte	0x04, 0x0a
        /*003e*/ 	.short	(.L_99 - .L_98)
	.align		4
.L_98:
        /*0040*/ 	.word	index@(.nv.constant0._Z19setup_random_kernelP17curandStateXORWOW)
        /*0044*/ 	.short	0x0380
        /*0046*/ 	.short	0x0008


	//----- nvinfo : EIATTR_SW_WAR
	.align		4
.L_99:
        /*0048*/ 	.byte	0x04, 0x36
        /*004a*/ 	.short	(.L_101 - .L_100)
.L_100:
        /*004c*/ 	.word	0x00000008
.L_101:


//--------------------- .nv.callgraph             --------------------------
	.section	.nv.callgraph,"",@"SHT_CUDA_CALLGRAPH"
	.align	4
	.sectionentsize	8
	.align		4
        /*0000*/ 	.word	0x00000000
	.align		4
        /*0004*/ 	.word	0xffffffff
	.align		4
        /*0008*/ 	.word	0x00000000
	.align		4
        /*000c*/ 	.word	0xfffffffe
	.align		4
        /*0010*/ 	.word	0x00000000
	.align		4
        /*0014*/ 	.word	0xfffffffd
	.align		4
        /*0018*/ 	.word	0x00000000
	.align		4
        /*001c*/ 	.word	0xfffffffc


//--------------------- .nv.constant4             --------------------------
	.section	.nv.constant4,"a",@progbits
	.align	8
	.align		8
.nv.constant4:
        /*0000*/ 	.dword	precalc_xorwow_matrix
	.align		8
        /*0008*/ 	.dword	precalc_xorwow_offset_matrix
	.align		8
        /*0010*/ 	.dword	mrg32k3aM1
	.align		8
        /*0018*/ 	.dword	mrg32k3aM2
	.align		8
        /*0020*/ 	.dword	mrg32k3aM1SubSeq
	.align		8
        /*0028*/ 	.dword	mrg32k3aM2SubSeq
	.align		8
        /*0030*/ 	.dword	mrg32k3aM1Seq
	.align		8
        /*0038*/ 	.dword	mrg32k3aM2Seq


//--------------------- .nv.constant3             --------------------------
	.section	.nv.constant3,"a",@progbits
	.align	8
.nv.constant3:
	.type		__cr_lgamma_table,@object
	.size		__cr_lgamma_table,(costanti - __cr_lgamma_table)
__cr_lgamma_table:
        /*0000*/ 	.byte	0x00, 0x00, 0x00, 0x00, 0x00, 0x00, 0x00, 0x00, 0x00, 0x00, 0x00, 0x00, 0x00, 0x00, 0x00, 0x00
        /*0010*/ 	.byte	0xef, 0x39, 0xfa, 0xfe, 0x42, 0x2e, 0xe6, 0x3f, 0x02, 0x20, 0x2a, 0xfa, 0x0b, 0xab, 0xfc, 0x3f
        /*0020*/ 	.byte	0xf9, 0x2c, 0x92, 0x7c, 0xa7, 0x6c, 0x09, 0x40, 0xc9, 0x79, 0x44, 0x3c, 0x64, 0x26, 0x13, 0x40
        /*0030*/ 	.byte	0xca, 0x01, 0xcf, 0x3a, 0x27, 0x51, 0x1a, 0x40, 0x30, 0xcc, 0x2d, 0xf3, 0xe1, 0x0c, 0x21, 0x40
        /*0040*/ 	.byte	0x0d, 0xb7, 0xfc, 0x82, 0x8e, 0x35, 0x25, 0x40
	.type		costanti,@object
	.size		costanti,(.L_9 - costanti)
costanti:
	.zero		8
.L_9:


//--------------------- .text._Z7correct14configurazioneP17curandStateXORWOWPii --------------------------
	.section	.text._Z7correct14configurazioneP17curandStateXORWOWPii,"ax",@progbits
	.align	128
        .global         _Z7correct14configurazioneP17curandStateXORWOWPii
        .type           _Z7correct14configurazioneP17curandStateXORWOWPii,@function
        .size           _Z7correct14configurazioneP17curandStateXORWOWPii,(.L_x_66 - _Z7correct14configurazioneP17curandStateXORWOWPii)
        .other          _Z7correct14configurazioneP17curandStateXORWOWPii,@"STO_CUDA_ENTRY STV_DEFAULT"
_Z7correct14configurazioneP17curandStateXORWOWPii:
.text._Z7correct14configurazioneP17curandStateXORWOWPii:
[----:B------:R-:W-:Y:S01]  /*0000*/  LDC R1, c[0x0][0x37c] ;  /* 0x0000df00ff017b82 */ /* 0x000fe20000000800 */
[----:B------:R-:W0:Y:S07]  /*0010*/  S2R R3, SR_TID.X ;  /* 0x0000000000037919 */ /* 0x000e2e0000002100 */
[----:B------:R-:W0:Y:S01]  /*0020*/  S2UR UR4, SR_CTAID.X ;  /* 0x00000000000479c3 */ /* 0x000e220000002500 */
[----:B------:R-:W1:Y:S07]  /*0030*/  LDCU UR5, c[0x0][0x3b0] ;  /* 0x00007600ff0577ac */ /* 0x000e6e0008000800 */
[----:B------:R-:W0:Y:S02]  /*0040*/  LDC R4, c[0x0][0x360] ;  /* 0x0000d800ff047b82 */ /* 0x000e240000000800 */
[----:B0-----:R-:W-:-:S05]  /*0050*/  IMAD R3, R4, UR4, R3 ;  /* 0x0000000404037c24 */ /* 0x001fca000f8e0203 */
[----:B-1----:R-:W-:-:S13]  /*0060*/  ISETP.GE.AND P0, PT, R3, UR5, PT ;  /* 0x0000000503007c0c */ /* 0x002fda000bf06270 */
[----:B------:R-:W-:Y:S05]  /*0070*/  @P0 EXIT ;  /* 0x000000000000094d */ /* 0x000fea0003800000 */
[----:B------:R-:W0:Y:S01]  /*0080*/  LDC.64 R14, c[0x0][0x3a8] ;  /* 0x0000ea00ff0e7b82 */ /* 0x000e220000000a00 */
[----:B------:R-:W1:Y:S01]  /*0090*/  LDCU UR4, c[0x0][0x370] ;  /* 0x00006e00ff0477ac */ /* 0x000e620008000800 */
[----:B------:R-:W2:Y:S06]  /*00a0*/  LDCU.64 UR6, c[0x0][0x358] ;  /* 0x00006b00ff0677ac */ /* 0x000eac0008000a00 */
[----:B------:R-:W3:Y:S01]  /*00b0*/  LDC.64 R12, c[0x0][0x388] ;  /* 0x0000e200ff0c7b82 */ /* 0x000ee20000000a00 */
[----:B------:R-:W4:Y:S07]  /*00c0*/  LDCU UR5, c[0x0][0x3b0] ;  /* 0x00007600ff0577ac */ /* 0x000f2e0008000800 */
[----:B------:R-:W0:Y:S01]  /*00d0*/  LDC.64 R10, c[0x0][0x390] ;  /* 0x0000e400ff0a7b82 */ /* 0x000e220000000a00 */
[----:B-1----:R-:W-:-:S07]  /*00e0*/  IMAD R4, R4, UR4, RZ ;  /* 0x0000000404047c24 */ /* 0x002fce000f8e02ff */
.L_x_11:
[----:B01----:R-:W-:-:S05]  /*00f0*/  IMAD.WIDE R6, R3, 0x4, R14 ;  /* 0x0000000403067825 */ /* 0x003fca00078e020e */
[----:B--2---:R-:W3:Y:S02]  /*0100*/  LDG.E R5, desc[UR6][R6.64] ;  /* 0x0000000606057981 */ /* 0x004ee4000c1e1900 */
[----:B---3--:R-:W-:-:S05]  /*0110*/  IMAD.WIDE R8, R5, 0x8, R12 ;  /* 0x0000000805087825 */ /* 0x008fca00078e020c */
[----:B------:R-:W2:Y:S04]  /*0120*/  LDG.E R0, desc[UR6][R8.64+0x4] ;  /* 0x0000040608007981 */ /* 0x000ea8000c1e1900 */
[----:B------:R-:W3:Y:S01]  /*0130*/  LDG.E R17, desc[UR6][R8.64] ;  /* 0x0000000608117981 */ /* 0x000ee2000c1e1900 */
[----:B------:R-:W-:Y:S01]  /*0140*/  BSSY.RECONVERGENT B0, `(.L_x_0) ;  /* 0x000000e000007945 */ /* 0x000fe20003800200 */
[----:B--2---:R-:W-:-:S04]  /*0150*/  FMUL R2, R0, R0 ;  /* 0x0000000000027220 */ /* 0x004fc80000400000 */
[----:B---3--:R-:W-:-:S04]  /*0160*/  FFMA R19, R17, R17, R2 ;  /* 0x0000001111137223 */ /* 0x008fc80000000002 */
[----:B------:R-:W-:Y:S01]  /*0170*/  VIADD R2, R19, 0xf3000000 ;  /* 0xf300000013027836 */ /* 0x000fe20000000000 */
[----:B------:R0:W1:Y:S04]  /*0180*/  MUFU.RSQ R18, R19 ;  /* 0x0000001300127308 */ /* 0x0000680000001400 */
[----:B------:R-:W-:-:S13]  /*0190*/  ISETP.GT.U32.AND P0, PT, R2, 0x727fffff, PT ;  /* 0x727fffff0200780c */ /* 0x000fda0003f04070 */
[----:B01----:R-:W-:Y:S05]  /*01a0*/  @!P0 BRA `(.L_x_1) ;  /* 0x00000000000c8947 */ /* 0x003fea0003800000 */
[----:B------:R-:W-:-:S07]  /*01b0*/  MOV R21, 0x1d0 ;  /* 0x000001d000157802 */ /* 0x000fce0000000f00 */
[----:B----4-:R-:W-:Y:S05]  /*01c0*/  CALL.REL.NOINC `($__internal_1_$__cuda_sm20_sqrt_rn_f32_slowpath) ;  /* 0x0000000800f87944 */ /* 0x010fea0003c00000 */
[----:B------:R-:W-:Y:S05]  /*01d0*/  BRA `(.L_x_2) ;  /* 0x0000000000107947 */ /* 0x000fea0003800000 */
.L_x_1:
[----:B------:R-:W-:Y:S01]  /*01e0*/  FMUL.FTZ R16, R19, R18 ;  /* 0x0000001213107220 */ /* 0x000fe20000410000 */
[----:B------:R-:W-:-:S03]  /*01f0*/  FMUL.FTZ R2, R18, 0.5 ;  /* 0x3f00000012027820 */ /* 0x000fc60000410000 */
[----:B------:R-:W-:-:S04]  /*0200*/  FFMA R7, -R16, R16, R19 ;  /* 0x0000001010077223 */ /* 0x000fc80000000113 */
[----:B------:R-:W-:-:S07]  /*0210*/  FFMA R16, R7, R2, R16 ;  /* 0x0000000207107223 */ /* 0x000fce0000000010 */
.L_x_2:
[----:B----4-:R-:W-:Y:S05]  /*0220*/  BSYNC.RECONVERGENT B0 ;  /* 0x0000000000007941 */ /* 0x010fea0003800200 */
.L_x_0:
[----:B------:R-:W0:Y:S01]  /*0230*/  MUFU.RCP R7, R16 ;  /* 0x0000001000077308 */ /* 0x000e220000001000 */
[----:B------:R-:W-:Y:S07]  /*0240*/  BSSY.RECONVERGENT B0, `(.L_x_3) ;  /* 0x000000d000007945 */ /* 0x000fee0003800200 */
[----:B------:R-:W1:Y:S01]  /*0250*/  FCHK P0, R17, R16 ;  /* 0x0000001011007302 */ /* 0x000e620000000000 */
[----:B0-----:R-:W-:-:S04]  /*0260*/  FFMA R2, R7, -R16, 1 ;  /* 0x3f80000007027423 */ /* 0x001fc80000000810 */
[----:B------:R-:W-:-:S04]  /*0270*/  FFMA R2, R7, R2, R7 ;  /* 0x0000000207027223 */ /* 0x000fc80000000007 */
[----:B------:R-:W-:-:S04]  /*0280*/  FFMA R7, R17, R2, RZ ;  /* 0x0000000211077223 */ /* 0x000fc800000000ff */
[----:B------:R-:W-:-:S04]  /*0290*/  FFMA R6, R7, -R16, R17 ;  /* 0x8000001007067223 */ /* 0x000fc80000000011 */
[----:B------:R-:W-:Y:S01]  /*02a0*/  FFMA R6, R2, R6, R7 ;  /* 0x0000000602067223 */ /* 0x000fe20000000007 */
[----:B-1----:R-:W-:Y:S06]  /*02b0*/  @!P0 BRA `(.L_x_4) ;  /* 0x0000000000148947 */ /* 0x002fec0003800000 */
[----:B------:R-:W-:Y:S01]  /*02c0*/  IMAD.MOV.U32 R2, RZ, RZ, R17 ;  /* 0x000000ffff027224 */ /* 0x000fe200078e0011 */
[----:B------:R-:W-:Y:S01]  /*02d0*/  MOV R18, 0x300 ;  /* 0x0000030000127802 */ /* 0x000fe20000000f00 */
[----:B------:R-:W-:-:S07]  /*02e0*/  IMAD.MOV.U32 R7, RZ, RZ, R16 ;  /* 0x000000ffff077224 */ /* 0x000fce00078e0010 */
[----:B------:R-:W-:Y:S05]  /*02f0*/  CALL.REL.NOINC `($__internal_2_$__cuda_sm3x_div_rn_noftz_f32_slowpath) ;  /* 0x0000000c000c7944 */ /* 0x000fea0003c00000 */
[----:B------:R-:W-:-:S07]  /*0300*/  IMAD.MOV.U32 R6, RZ, RZ, R2 ;  /* 0x000000ffff067224 */ /* 0x000fce00078e0002 */
.L_x_4:
[----:B------:R-:W-:Y:S05]  /*0310*/  BSYNC.RECONVERGENT B0 ;  /* 0x0000000000007941 */ /* 0x000fea0003800200 */
.L_x_3:
        /* <DEDUP_REMOVED lines=14> */
.L_x_6:
[----:B------:R-:W-:Y:S05]  /*0400*/  BSYNC.RECONVERGENT B0 ;  /* 0x0000000000007941 */ /* 0x000fea0003800200 */
.L_x_5:
[----:B------:R-:W0:Y:S01]  /*0410*/  MUFU.RCP64H R21, 0.0099999979138374328613 ;  /* 0x3f847ae100157908 */ /* 0x000e220000001800 */
[----:B------:R-:W-:Y:S02]  /*0420*/  HFMA2 R19, -RZ, RZ, 1.87890625, 56352 ;  /* 0x3f847ae1ff137431 */ /* 0x000fe400000001ff */
[----:B------:R-:W-:Y:S01]  /*0430*/  IMAD.MOV.U32 R18, RZ, RZ, 0x47ae147b ;  /* 0x47ae147bff127424 */ /* 0x000fe200078e00ff */
[----:B------:R-:W-:Y:S01]  /*0440*/  BSSY.RECONVERGENT B0, `(.L_x_7) ;  /* 0x0000016000007945 */ /* 0x000fe20003800200 */
[----:B------:R-:W-:-:S06]  /*0450*/  IMAD.MOV.U32 R20, RZ, RZ, 0x1 ;  /* 0x00000001ff147424 */ /* 0x000fcc00078e00ff */
[----:B0-----:R-:W-:-:S08]  /*0460*/  DFMA R22, R20, -R18, 1 ;  /* 0x3ff000001416742b */ /* 0x001fd00000000812 */
[----:B------:R-:W-:-:S08]  /*0470*/  DFMA R22, R22, R22, R22 ;  /* 0x000000161616722b */ /* 0x000fd00000000016 */
[----:B------:R-:W-:Y:S01]  /*0480*/  DFMA R22, R20, R22, R20 ;  /* 0x000000161416722b */ /* 0x000fe20000000014 */
[----:B------:R-:W-:-:S07]  /*0490*/  FADD R20, R17, -R6 ;  /* 0x8000000611147221 */ /* 0x000fce0000000000 */
[C---:B------:R-:W-:Y:S01]  /*04a0*/  DFMA R16, R22.reuse, -R18, 1 ;  /* 0x3ff000001610742b */ /* 0x040fe20000000812 */
[----:B------:R-:W0:Y:S07]  /*04b0*/  F2F.F64.F32 R20, R20 ;  /* 0x0000001400147310 */ /* 0x000e2e0000201800 */
[----:B------:R-:W-:-:S08]  /*04c0*/  DFMA R16, R22, R16, R22 ;  /* 0x000000101610722b */ /* 0x000fd00000000016 */
[----:B0-----:R-:W-:Y:S01]  /*04d0*/  DMUL R22, R20, R16 ;  /* 0x0000001014167228 */ /* 0x001fe20000000000 */
[----:B------:R-:W-:-:S07]  /*04e0*/  FSETP.GEU.AND P1, PT, |R21|, 6.5827683646048100446e-37, PT ;  /* 0x036000001500780b */ /* 0x000fce0003f2e200 */
[----:B------:R-:W-:-:S08]  /*04f0*/  DFMA R18, R22, -R18, R20 ;  /* 0x800000121612722b */ /* 0x000fd00000000014 */
[----:B------:R-:W-:Y:S01]  /*0500*/  DFMA R16, R16, R18, R22 ;  /* 0x000000121010722b */ /* 0x000fe20000000016 */
[----:B------:R-:W-:Y:S02]  /*0510*/  IMAD.MOV.U32 R18, RZ, RZ, 0x47ae147b ;  /* 0x47ae147bff127424 */ /* 0x000fe400078e00ff */
[----:B------:R-:W-:-:S07]  /*0520*/  IMAD.MOV.U32 R19, RZ, RZ, 0x3f847ae1 ;  /* 0x3f847ae1ff137424 */ /* 0x000fce00078e00ff */
[----:B------:R-:W-:-:S05]  /*0530*/  FFMA R2, RZ, 1.0349999666213989258, R17 ;  /* 0x3f847ae1ff027823 */ /* 0x000fca0000000011 */
[----:B------:R-:W-:-:S13]  /*0540*/  FSETP.GT.AND P0, PT, |R2|, 1.469367938527859385e-39, PT ;  /* 0x001000000200780b */ /* 0x000fda0003f04200 */
[----:B------:R-:W-:Y:S05]  /*0550*/  @P0 BRA P1, `(.L_x_8) ;  /* 0x0000000000100947 */ /* 0x000fea0000800000 */
[----:B------:R-:W-:-:S07]  /*0560*/  MOV R2, 0x580 ;  /* 0x0000058000027802 */ /* 0x000fce0000000f00 */
[----:B------:R-:W-:Y:S05]  /*0570*/  CALL.REL.NOINC `($__internal_0_$__cuda_sm20_div_rn_f64_full) ;  /* 0x0000000000987944 */ /* 0x000fea0003c00000 */
[----:B------:R-:W-:Y:S02]  /*0580*/  IMAD.MOV.U32 R16, RZ, RZ, R20 ;  /* 0x000000ffff107224 */ /* 0x000fe400078e0014 */
[----:B------:R-:W-:-:S07]  /*0590*/  IMAD.MOV.U32 R17, RZ, RZ, R21 ;  /* 0x000000ffff117224 */ /* 0x000fce00078e0015 */
.L_x_8:
[----:B------:R-:W-:Y:S05]  /*05a0*/  BSYNC.RECONVERGENT B0 ;  /* 0x0000000000007941 */ /* 0x000fea0003800200 */
.L_x_7:
[----:B------:R-:W0:Y:S01]  /*05b0*/  MUFU.RCP64H R23, 0.0099999979138374328613 ;  /* 0x3f847ae100177908 */ /* 0x000e220000001800 */
[----:B------:R-:W-:Y:S01]  /*05c0*/  IMAD.MOV.U32 R20, RZ, RZ, 0x47ae147b ;  /* 0x47ae147bff147424 */ /* 0x000fe200078e00ff */
[----:B------:R-:W-:Y:S01]  /*05d0*/  MOV R22, 0x1 ;  /* 0x0000000100167802 */ /* 0x000fe20000000f00 */
[----:B------:R-:W-:Y:S01]  /*05e0*/  IMAD.MOV.U32 R21, RZ, RZ, 0x3f847ae1 ;  /* 0x3f847ae1ff157424 */ /* 0x000fe200078e00ff */
[----:B------:R-:W-:Y:S05]  /*05f0*/  BSSY.RECONVERGENT B0, `(.L_x_9) ;  /* 0x0000014000007945 */ /* 0x000fea0003800200 */
[----:B0-----:R-:W-:-:S08]  /*0600*/  DFMA R24, R22, -R20, 1 ;  /* 0x3ff000001618742b */ /* 0x001fd00000000814 */
[----:B------:R-:W-:-:S08]  /*0610*/  DFMA R24, R24, R24, R24 ;  /* 0x000000181818722b */ /* 0x000fd00000000018 */
[----:B------:R-:W-:Y:S01]  /*0620*/  DFMA R24, R22, R24, R22 ;  /* 0x000000181618722b */ /* 0x000fe20000000016 */
[----:B------:R-:W-:Y:S02]  /*0630*/  FADD R22, R0, -R7 ;  /* 0x8000000700167221 */ /* 0x000fe40000000000 */
[----:B------:R-:W-:Y:S05]  /*0640*/  F2F.F32.F64 R0, R16 ;  /* 0x0000001000007310 */ /* 0x000fea0000301000 */
[----:B------:R-:W-:-:S03]  /*0650*/  DFMA R26, R24, -R20, 1 ;  /* 0x3ff00000181a742b */ /* 0x000fc60000000814 */
[----:B------:R-:W0:Y:S05]  /*0660*/  F2F.F64.F32 R22, R22 ;  /* 0x0000001600167310 */ /* 0x000e2a0000201800 */
[----:B------:R-:W-:-:S08]  /*0670*/  DFMA R26, R24, R26, R24 ;  /* 0x0000001a181a722b */ /* 0x000fd00000000018 */
[----:B0-----:R-:W-:Y:S01]  /*0680*/  DMUL R24, R26, R22 ;  /* 0x000000161a187228 */ /* 0x001fe20000000000 */
[----:B------:R-:W-:-:S07]  /*0690*/  FSETP.GEU.AND P1, PT, |R23|, 6.5827683646048100446e-37, PT ;  /* 0x036000001700780b */ /* 0x000fce0003f2e200 */
[----:B------:R-:W-:-:S08]  /*06a0*/  DFMA R20, R24, -R20, R22 ;  /* 0x800000141814722b */ /* 0x000fd00000000016 */
[----:B------:R-:W-:-:S10]  /*06b0*/  DFMA R20, R26, R20, R24 ;  /* 0x000000141a14722b */ /* 0x000fd40000000018 */
[----:B------:R-:W-:-:S05]  /*06c0*/  FFMA R2, RZ, 1.0349999666213989258, R21 ;  /* 0x3f847ae1ff027823 */ /* 0x000fca0000000015 */
[----:B------:R-:W-:-:S13]  /*06d0*/  FSETP.GT.AND P0, PT, |R2|, 1.469367938527859385e-39, PT ;  /* 0x001000000200780b */ /* 0x000fda0003f04200 */
[----:B------:R-:W-:Y:S05]  /*06e0*/  @P0 BRA P1, `(.L_x_10) ;  /* 0x0000000000100947 */ /* 0x000fea0000800000 */
[----:B------:R-:W-:Y:S01]  /*06f0*/  IMAD.MOV.U32 R20, RZ, RZ, R22 ;  /* 0x000000ffff147224 */ /* 0x000fe200078e0016 */
[----:B------:R-:W-:Y:S01]  /*0700*/  MOV R2, 0x730 ;  /* 0x0000073000027802 */ /* 0x000fe20000000f00 */
[----:B------:R-:W-:-:S07]  /*0710*/  IMAD.MOV.U32 R21, RZ, RZ, R23 ;  /* 0x000000ffff157224 */ /* 0x000fce00078e0017 */
[----:B------:R-:W-:Y:S05]  /*0720*/  CALL.REL.NOINC `($__internal_0_$__cuda_sm20_div_rn_f64_full) ;  /* 0x00000000002c7944 */ /* 0x000fea0003c00000 */
.L_x_10:
[----:B------:R-:W-:Y:S05]  /*0730*/  BSYNC.RECONVERGENT B0 ;  /* 0x0000000000007941 */ /* 0x000fea0003800200 */
.L_x_9:
[----:B------:R-:W0:Y:S01]  /*0740*/  F2F.F32.F64 R21, R20 ;  /* 0x0000001400157310 */ /* 0x000e220000301000 */
[----:B------:R-:W-:-:S04]  /*0750*/  IMAD.WIDE R16, R5, 0x8, R10 ;  /* 0x0000000805107825 */ /* 0x000fc800078e020a */
[----:B------:R-:W-:Y:S01]  /*0760*/  IMAD.IADD R3, R4, 0x1, R3 ;  /* 0x0000000104037824 */ /* 0x000fe200078e0203 */
[----:B------:R1:W-:Y:S04]  /*0770*/  STG.E desc[UR6][R16.64], R0 ;  /* 0x0000000010007986 */ /* 0x0003e8000c101906 */
[----:B------:R-:W-:Y:S01]  /*0780*/  ISETP.GE.AND P0, PT, R3, UR5, PT ;  /* 0x0000000503007c0c */ /* 0x000fe2000bf06270 */
[----:B0-----:R1:W-:Y:S04]  /*0790*/  STG.E desc[UR6][R16.64+0x4], R21 ;  /* 0x0000041510007986 */ /* 0x0013e8000c101906 */
[----:B------:R1:W-:Y:S04]  /*07a0*/  STG.E desc[UR6][R8.64], R6 ;  /* 0x0000000608007986 */ /* 0x0003e8000c101906 */
[----:B------:R1:W-:Y:S04]  /*07b0*/  STG.E desc[UR6][R8.64+0x4], R7 ;  /* 0x0000040708007986 */ /* 0x0003e8000c101906 */
[----:B------:R-:W-:Y:S05]  /*07c0*/  @!P0 BRA `(.L_x_11) ;  /* 0xfffffff800488947 */ /* 0x000fea000383ffff */
[----:B------:R-:W-:Y:S05]  /*07d0*/  EXIT ;  /* 0x000000000000794d */ /* 0x000fea0003800000 */
        .weak           $__internal_0_$__cuda_sm20_div_rn_f64_full
        .type           $__internal_0_$__cuda_sm20_div_rn_f64_full,@function
        .size           $__internal_0_$__cuda_sm20_div_rn_f64_full,($__internal_1_$__cuda_sm20_sqrt_rn_f32_slowpath - $__internal_0_$__cuda_sm20_div_rn_f64_full)
$__internal_0_$__cuda_sm20_div_rn_f64_full:
[C---:B------:R-:W-:Y:S01]  /*07e0*/  FSETP.GEU.AND P0, PT, |R19|.reuse, 1.469367938527859385e-39, PT ;  /* 0x001000001300780b */ /* 0x040fe20003f0e200 */
[----:B------:R-:W-:Y:S01]  /*07f0*/  IMAD.MOV.U32 R22, RZ, RZ, 0x1 ;  /* 0x00000001ff167424 */ /* 0x000fe200078e00ff */
[----:B------:R-:W-:Y:S01]  /*0800*/  LOP3.LUT R16, R19, 0x800fffff, RZ, 0xc0, !PT ;  /* 0x800fffff13107812 */ /* 0x000fe200078ec0ff */
[----:B------:R-:W-:Y:S01]  /*0810*/  IMAD.MOV.U32 R31, RZ, RZ, 0x1ca00000 ;  /* 0x1ca00000ff1f7424 */ /* 0x000fe200078e00ff */
[C---:B------:R-:W-:Y:S01]  /*0820*/  FSETP.GEU.AND P2, PT, |R21|.reuse, 1.469367938527859385e-39, PT ;  /* 0x001000001500780b */ /* 0x040fe20003f4e200 */
[----:B------:R-:W-:Y:S01]  /*0830*/  BSSY.RECONVERGENT B1, `(.L_x_12) ;  /* 0x0000052000017945 */ /* 0x000fe20003800200 */
[----:B------:R-:W-:Y:S01]  /*0840*/  LOP3.LUT R17, R16, 0x3ff00000, RZ, 0xfc, !PT ;  /* 0x3ff0000010117812 */ /* 0x000fe200078efcff */
[----:B------:R-:W-:Y:S01]  /*0850*/  IMAD.MOV.U32 R16, RZ, RZ, R18 ;  /* 0x000000ffff107224 */ /* 0x000fe200078e0012 */
[----:B------:R-:W-:Y:S02]  /*0860*/  LOP3.LUT R30, R21, 0x7ff00000, RZ, 0xc0, !PT ;  /* 0x7ff00000151e7812 */ /* 0x000fe400078ec0ff */
[----:B------:R-:W-:-:S03]  /*0870*/  LOP3.LUT R33, R19, 0x7ff00000, RZ, 0xc0, !PT ;  /* 0x7ff0000013217812 */ /* 0x000fc600078ec0ff */
[----:B------:R-:W-:Y:S01]  /*0880*/  @!P0 DMUL R16, R18, 8.98846567431157953865e+307 ;  /* 0x7fe0000012108828 */ /* 0x000fe20000000000 */
[----:B------:R-:W-:-:S03]  /*0890*/  ISETP.GE.U32.AND P1, PT, R30, R33, PT ;  /* 0x000000211e00720c */ /* 0x000fc60003f26070 */
[----:B------:R-:W-:Y:S02]  /*08a0*/  @!P2 LOP3.LUT R25, R19, 0x7ff00000, RZ, 0xc0, !PT ;  /* 0x7ff000001319a812 */ /* 0x000fe400078ec0ff */
[----:B------:R-:W0:Y:S02]  /*08b0*/  MUFU.RCP64H R23, R17 ;  /* 0x0000001100177308 */ /* 0x000e240000001800 */
[----:B------:R-:W-:Y:S02]  /*08c0*/  @!P2 ISETP.GE.U32.AND P3, PT, R30, R25, PT ;  /* 0x000000191e00a20c */ /* 0x000fe40003f66070 */
[----:B------:R-:W-:Y:S02]  /*08d0*/  @!P0 LOP3.LUT R33, R17, 0x7ff00000, RZ, 0xc0, !PT ;  /* 0x7ff0000011218812 */ /* 0x000fe400078ec0ff */
[----:B------:R-:W-:-:S04]  /*08e0*/  @!P2 SEL R25, R31, 0x63400000, !P3 ;  /* 0x634000001f19a807 */ /* 0x000fc80005800000 */
[----:B------:R-:W-:-:S04]  /*08f0*/  @!P2 LOP3.LUT R28, R25, 0x80000000, R21, 0xf8, !PT ;  /* 0x80000000191ca812 */ /* 0x000fc800078ef815 */
[----:B------:R-:W-:Y:S02]  /*0900*/  @!P2 LOP3.LUT R29, R28, 0x100000, RZ, 0xfc, !PT ;  /* 0x001000001c1da812 */ /* 0x000fe400078efcff */
[----:B------:R-:W-:Y:S01]  /*0910*/  @!P2 MOV R28, RZ ;  /* 0x000000ff001ca202 */ /* 0x000fe20000000f00 */
[----:B0-----:R-:W-:-:S08]  /*0920*/  DFMA R26, R22, -R16, 1 ;  /* 0x3ff00000161a742b */ /* 0x001fd00000000810 */
[----:B------:R-:W-:-:S08]  /*0930*/  DFMA R26, R26, R26, R26 ;  /* 0x0000001a1a1a722b */ /* 0x000fd0000000001a */
[----:B------:R-:W-:Y:S01]  /*0940*/  DFMA R26, R22, R26, R22 ;  /* 0x0000001a161a722b */ /* 0x000fe20000000016 */
[----:B------:R-:W-:Y:S01]  /*0950*/  SEL R23, R31, 0x63400000, !P1 ;  /* 0x634000001f177807 */ /* 0x000fe20004800000 */
[----:B------:R-:W-:-:S03]  /*0960*/  IMAD.MOV.U32 R22, RZ, RZ, R20 ;  /* 0x000000ffff167224 */ /* 0x000fc600078e0014 */
[----:B------:R-:W-:-:S03]  /*0970*/  LOP3.LUT R23, R23, 0x800fffff, R21, 0xf8, !PT ;  /* 0x800fffff17177812 */ /* 0x000fc600078ef815 */
[----:B------:R-:W-:-:S03]  /*0980*/  DFMA R24, R26, -R16, 1 ;  /* 0x3ff000001a18742b */ /* 0x000fc60000000810 */
[----:B------:R-:W-:-:S05]  /*0990*/  @!P2 DFMA R22, R22, 2, -R28 ;  /* 0x400000001616a82b */ /* 0x000fca000000081c */
[----:B------:R-:W-:-:S08]  /*09a0*/  DFMA R24, R26, R24, R26 ;  /* 0x000000181a18722b */ /* 0x000fd0000000001a */
[----:B------:R-:W-:-:S08]  /*09b0*/  DMUL R26, R24, R22 ;  /* 0x00000016181a7228 */ /* 0x000fd00000000000 */
[----:B------:R-:W-:-:S08]  /*09c0*/  DFMA R28, R26, -R16, R22 ;  /* 0x800000101a1c722b */ /* 0x000fd00000000016 */
[----:B------:R-:W-:Y:S01]  /*09d0*/  DFMA R28, R24, R28, R26 ;  /* 0x0000001c181c722b */ /* 0x000fe2000000001a */
[----:B------:R-:W-:Y:S01]  /*09e0*/  IMAD.MOV.U32 R26, RZ, RZ, R30 ;  /* 0x000000ffff1a7224 */ /* 0x000fe200078e001e */
[----:B------:R-:W-:-:S05]  /*09f0*/  @!P2 LOP3.LUT R26, R23, 0x7ff00000, RZ, 0xc0, !PT ;  /* 0x7ff00000171aa812 */ /* 0x000fca00078ec0ff */
[----:B------:R-:W-:-:S05]  /*0a00*/  VIADD R24, R26, 0xffffffff ;  /* 0xffffffff1a187836 */ /* 0x000fca0000000000 */
[----:B------:R-:W-:Y:S01]  /*0a10*/  ISETP.GT.U32.AND P0, PT, R24, 0x7feffffe, PT ;  /* 0x7feffffe1800780c */ /* 0x000fe20003f04070 */
[----:B------:R-:W-:-:S05]  /*0a20*/  VIADD R24, R33, 0xffffffff ;  /* 0xffffffff21187836 */ /* 0x000fca0000000000 */
[----:B------:R-:W-:-:S13]  /*0a30*/  ISETP.GT.U32.OR P0, PT, R24, 0x7feffffe, P0 ;  /* 0x7feffffe1800780c */ /* 0x000fda0000704470 */
[----:B------:R-:W-:Y:S05]  /*0a40*/  @P0 BRA `(.L_x_13) ;  /* 0x00000000006c0947 */ /* 0x000fea0003800000 */
[----:B------:R-:W-:-:S04]  /*0a50*/  LOP3.LUT R21, R19, 0x7ff00000, RZ, 0xc0, !PT ;  /* 0x7ff0000013157812 */ /* 0x000fc800078ec0ff */
[CC--:B------:R-:W-:Y:S02]  /*0a60*/  VIADDMNMX R20, R30.reuse, -R21.reuse, 0xb9600000, !PT ;  /* 0xb96000001e147446 */ /* 0x0c0fe40007800915 */
[----:B------:R-:W-:Y:S02]  /*0a70*/  ISETP.GE.U32.AND P0, PT, R30, R21, PT ;  /* 0x000000151e00720c */ /* 0x000fe40003f06070 */
[----:B------:R-:W-:Y:S02]  /*0a80*/  VIMNMX R20, PT, PT, R20, 0x46a00000, PT ;  /* 0x46a0000014147848 */ /* 0x000fe40003fe0100 */
[----:B------:R-:W-:-:S05]  /*0a90*/  SEL R31, R31, 0x63400000, !P0 ;  /* 0x634000001f1f7807 */ /* 0x000fca0004000000 */
[----:B------:R-:W-:Y:S02]  /*0aa0*/  IMAD.IADD R26, R20, 0x1, -R31 ;  /* 0x00000001141a7824 */ /* 0x000fe400078e0a1f */
[----:B------:R-:W-:Y:S02]  /*0ab0*/  IMAD.MOV.U32 R20, RZ, RZ, RZ ;  /* 0x000000ffff147224 */ /* 0x000fe400078e00ff */
[----:B------:R-:W-:-:S06]  /*0ac0*/  VIADD R21, R26, 0x7fe00000 ;  /* 0x7fe000001a157836 */ /* 0x000fcc0000000000 */
[----:B------:R-:W-:-:S10]  /*0ad0*/  DMUL R24, R28, R20 ;  /* 0x000000141c187228 */ /* 0x000fd40000000000 */
[----:B------:R-:W-:-:S13]  /*0ae0*/  FSETP.GTU.AND P0, PT, |R25|, 1.469367938527859385e-39, PT ;  /* 0x001000001900780b */ /* 0x000fda0003f0c200 */
[----:B------:R-:W-:Y:S05]  /*0af0*/  @P0 BRA `(.L_x_14) ;  /* 0x0000000000940947 */ /* 0x000fea0003800000 */
[----:B------:R-:W-:Y:S01]  /*0b00*/  DFMA R22, R28, -R16, R22 ;  /* 0x800000101c16722b */ /* 0x000fe20000000016 */
[----:B------:R-:W-:-:S09]  /*0b10*/  IMAD.MOV.U32 R20, RZ, RZ, RZ ;  /* 0x000000ffff147224 */ /* 0x000fd200078e00ff */
[C---:B------:R-:W-:Y:S02]  /*0b20*/  FSETP.NEU.AND P0, PT, R23.reuse, RZ, PT ;  /* 0x000000ff1700720b */ /* 0x040fe40003f0d000 */
[----:B------:R-:W-:-:S04]  /*0b30*/  LOP3.LUT R27, R23, 0x80000000, R19, 0x48, !PT ;  /* 0x80000000171b7812 */ /* 0x000fc800078e4813 */
[----:B------:R-:W-:-:S07]  /*0b40*/  LOP3.LUT R21, R27, R21, RZ, 0xfc, !PT ;  /* 0x000000151b157212 */ /* 0x000fce00078efcff */
[----:B------:R-:W-:Y:S05]  /*0b50*/  @!P0 BRA `(.L_x_14) ;  /* 0x00000000007c8947 */ /* 0x000fea0003800000 */
[----:B------:R-:W-:Y:S01]  /*0b60*/  IADD3 R17, PT, PT, -R26, RZ, RZ ;  /* 0x000000ff1a117210 */ /* 0x000fe20007ffe1ff */
[----:B------:R-:W-:Y:S01]  /*0b70*/  IMAD.MOV.U32 R16, RZ, RZ, RZ ;  /* 0x000000ffff107224 */ /* 0x000fe200078e00ff */
[----:B------:R-:W-:-:S05]  /*0b80*/  DMUL.RP R20, R28, R20 ;  /* 0x000000141c147228 */ /* 0x000fca0000008000 */
[----:B------:R-:W-:-:S05]  /*0b90*/  DFMA R16, R24, -R16, R28 ;  /* 0x800000101810722b */ /* 0x000fca000000001c */
[----:B------:R-:W-:Y:S02]  /*0ba0*/  LOP3.LUT R27, R21, R27, RZ, 0x3c, !PT ;  /* 0x0000001b151b7212 */ /* 0x000fe400078e3cff */
[----:B------:R-:W-:-:S04]  /*0bb0*/  IADD3 R16, PT, PT, -R26, -0x43300000, RZ ;  /* 0xbcd000001a107810 */ /* 0x000fc80007ffe1ff */
[----:B------:R-:W-:-:S04]  /*0bc0*/  FSETP.NEU.AND P0, PT, |R17|, R16, PT ;  /* 0x000000101100720b */ /* 0x000fc80003f0d200 */
[----:B------:R-:W-:Y:S02]  /*0bd0*/  FSEL R24, R20, R24, !P0 ;  /* 0x0000001814187208 */ /* 0x000fe40004000000 */
[----:B------:R-:W-:Y:S01]  /*0be0*/  FSEL R25, R27, R25, !P0 ;  /* 0x000000191b197208 */ /* 0x000fe20004000000 */
[----:B------:R-:W-:Y:S06]  /*0bf0*/  BRA `(.L_x_14) ;  /* 0x0000000000547947 */ /* 0x000fec0003800000 */
.L_x_13:
[----:B------:R-:W-:-:S14]  /*0c00*/  DSETP.NAN.AND P0, PT, R20, R20, PT ;  /* 0x000000141400722a */ /* 0x000fdc0003f08000 */
[----:B------:R-:W-:Y:S05]  /*0c10*/  @P0 BRA `(.L_x_15) ;  /* 0x0000000000440947 */ /* 0x000fea0003800000 */
[----:B------:R-:W-:-:S14]  /*0c20*/  DSETP.NAN.AND P0, PT, R18, R18, PT ;  /* 0x000000121200722a */ /* 0x000fdc0003f08000 */
[----:B------:R-:W-:Y:S05]  /*0c30*/  @P0 BRA `(.L_x_16) ;  /* 0x0000000000300947 */ /* 0x000fea0003800000 */
[----:B------:R-:W-:Y:S01]  /*0c40*/  ISETP.NE.AND P0, PT, R26, R33, PT ;  /* 0x000000211a00720c */ /* 0x000fe20003f05270 */
[----:B------:R-:W-:Y:S02]  /*0c50*/  IMAD.MOV.U32 R24, RZ, RZ, 0x0 ;  /* 0x00000000ff187424 */ /* 0x000fe400078e00ff */
[----:B------:R-:W-:-:S10]  /*0c60*/  IMAD.MOV.U32 R25, RZ, RZ, -0x80000 ;  /* 0xfff80000ff197424 */ /* 0x000fd400078e00ff */
[----:B------:R-:W-:Y:S05]  /*0c70*/  @!P0 BRA `(.L_x_14) ;  /* 0x0000000000348947 */ /* 0x000fea0003800000 */
[----:B------:R-:W-:Y:S02]  /*0c80*/  ISETP.NE.AND P0, PT, R26, 0x7ff00000, PT ;  /* 0x7ff000001a00780c */ /* 0x000fe40003f05270 */
[----:B------:R-:W-:Y:S02]  /*0c90*/  LOP3.LUT R25, R21, 0x80000000, R19, 0x48, !PT ;  /* 0x8000000015197812 */ /* 0x000fe400078e4813 */
[----:B------:R-:W-:-:S13]  /*0ca0*/  ISETP.EQ.OR P0, PT, R33, RZ, !P0 ;  /* 0x000000ff2100720c */ /* 0x000fda0004702670 */
[----:B------:R-:W-:Y:S01]  /*0cb0*/  @P0 LOP3.LUT R16, R25, 0x7ff00000, RZ, 0xfc, !PT ;  /* 0x7ff0000019100812 */ /* 0x000fe200078efcff */
[----:B------:R-:W-:Y:S02]  /*0cc0*/  @!P0 IMAD.MOV.U32 R24, RZ, RZ, RZ ;  /* 0x000000ffff188224 */ /* 0x000fe400078e00ff */
[----:B------:R-:W-:Y:S02]  /*0cd0*/  @P0 IMAD.MOV.U32 R24, RZ, RZ, RZ ;  /* 0x000000ffff180224 */ /* 0x000fe400078e00ff */
[----:B------:R-:W-:Y:S01]  /*0ce0*/  @P0 IMAD.MOV.U32 R25, RZ, RZ, R16 ;  /* 0x000000ffff190224 */ /* 0x000fe200078e0010 */
[----:B------:R-:W-:Y:S06]  /*0cf0*/  BRA `(.L_x_14) ;  /* 0x0000000000147947 */ /* 0x000fec0003800000 */
.L_x_16:
[----:B------:R-:W-:Y:S01]  /*0d00*/  LOP3.LUT R25, R19, 0x80000, RZ, 0xfc, !PT ;  /* 0x0008000013197812 */ /* 0x000fe200078efcff */
[----:B------:R-:W-:Y:S01]  /*0d10*/  IMAD.MOV.U32 R24, RZ, RZ, R18 ;  /* 0x000000ffff187224 */ /* 0x000fe200078e0012 */
[----:B------:R-:W-:Y:S06]  /*0d20*/  BRA `(.L_x_14) ;  /* 0x0000000000087947 */ /* 0x000fec0003800000 */
.L_x_15:
[----:B------:R-:W-:Y:S02]  /*0d30*/  LOP3.LUT R25, R21, 0x80000, RZ, 0xfc, !PT ;  /* 0x0008000015197812 */ /* 0x000fe400078efcff */
[----:B------:R-:W-:-:S07]  /*0d40*/  MOV R24, R20 ;  /* 0x0000001400187202 */ /* 0x000fce0000000f00 */
.L_x_14:
[----:B------:R-:W-:Y:S05]  /*0d50*/  BSYNC.RECONVERGENT B1 ;  /* 0x0000000000017941 */ /* 0x000fea0003800200 */
.L_x_12:
[----:B------:R-:W-:Y:S02]  /*0d60*/  IMAD.MOV.U32 R16, RZ, RZ, R2 ;  /* 0x000000ffff107224 */ /* 0x000fe400078e0002 */
[----:B------:R-:W-:Y:S02]  /*0d70*/  IMAD.MOV.U32 R17, RZ, RZ, 0x0 ;  /* 0x00000000ff117424 */ /* 0x000fe400078e00ff */
[----:B------:R-:W-:Y:S02]  /*0d80*/  IMAD.MOV.U32 R20, RZ, RZ, R24 ;  /* 0x000000ffff147224 */ /* 0x000fe400078e0018 */
[----:B------:R-:W-:Y:S01]  /*0d90*/  IMAD.MOV.U32 R21, RZ, RZ, R25 ;  /* 0x000000ffff157224 */ /* 0x000fe200078e0019 */
[----:B------:R-:W-:Y:S06]  /*0da0*/  RET.REL.NODEC R16 `(_Z7correct14configurazioneP17curandStateXORWOWPii) ;  /* 0xfffffff010947950 */ /* 0x000fec0003c3ffff */
        .weak           $__internal_1_$__cuda_sm20_sqrt_rn_f32_slowpath
        .type           $__internal_1_$__cuda_sm20_sqrt_rn_f32_slowpath,@function
        .size           $__internal_1_$__cuda_sm20_sqrt_rn_f32_slowpath,($__internal_2_$__cuda_sm3x_div_rn_noftz_f32_slowpath - $__internal_1_$__cuda_sm20_sqrt_rn_f32_slowpath)
$__internal_1_$__cuda_sm20_sqrt_rn_f32_slowpath:
[----:B------:R-:W-:-:S13]  /*0db0*/  LOP3.LUT P0, RZ, R19, 0x7fffffff, RZ, 0xc0, !PT ;  /* 0x7fffffff13ff7812 */ /* 0x000fda000780c0ff */
[----:B------:R-:W-:Y:S01]  /*0dc0*/  @!P0 IMAD.MOV.U32 R6, RZ, RZ, R19 ;  /* 0x000000ffff068224 */ /* 0x000fe200078e0013 */
[----:B------:R-:W-:Y:S06]  /*0dd0*/  @!P0 BRA `(.L_x_17) ;  /* 0x0000000000448947 */ /* 0x000fec0003800000 */
[----:B------:R-:W-:Y:S01]  /*0de0*/  FSETP.GEU.FTZ.AND P0, PT, R19, RZ, PT ;  /* 0x000000ff1300720b */ /* 0x000fe20003f1e000 */
[----:B------:R-:W-:-:S12]  /*0df0*/  IMAD.MOV.U32 R2, RZ, RZ, R19 ;  /* 0x000000ffff027224 */ /* 0x000fd800078e0013 */
[----:B------:R-:W-:Y:S01]  /*0e00*/  @!P0 IMAD.MOV.U32 R6, RZ, RZ, 0x7fffffff ;  /* 0x7fffffffff068424 */ /* 0x000fe200078e00ff */
[----:B------:R-:W-:Y:S06]  /*0e10*/  @!P0 BRA `(.L_x_17) ;  /* 0x0000000000348947 */ /* 0x000fec0003800000 */
[----:B------:R-:W-:-:S13]  /*0e20*/  FSETP.GTU.FTZ.AND P0, PT, |R2|, +INF , PT ;  /* 0x7f8000000200780b */ /* 0x000fda0003f1c200 */
[----:B------:R-:W-:Y:S01]  /*0e30*/  @P0 FADD.FTZ R6, R2, 1 ;  /* 0x3f80000002060421 */ /* 0x000fe20000010000 */
[----:B------:R-:W-:Y:S06]  /*0e40*/  @P0 BRA `(.L_x_17) ;  /* 0x0000000000280947 */ /* 0x000fec0003800000 */
[----:B------:R-:W-:-:S13]  /*0e50*/  FSETP.NEU.FTZ.AND P0, PT, |R2|, +INF , PT ;  /* 0x7f8000000200780b */ /* 0x000fda0003f1d200 */
[----:B------:R-:W-:-:S04]  /*0e60*/  @P0 FFMA R7, R2, 1.84467440737095516160e+19, RZ ;  /* 0x5f80000002070823 */ /* 0x000fc800000000ff */
[----:B------:R-:W0:Y:S02]  /*0e70*/  @P0 MUFU.RSQ R6, R7 ;  /* 0x0000000700060308 */ /* 0x000e240000001400 */
[----:B0-----:R-:W-:Y:S01]  /*0e80*/  @P0 FMUL.FTZ R16, R7, R6 ;  /* 0x0000000607100220 */ /* 0x001fe20000410000 */
[----:B------:R-:W-:Y:S01]  /*0e90*/  @P0 FMUL.FTZ R20, R6, 0.5 ;  /* 0x3f00000006140820 */ /* 0x000fe20000410000 */
[----:B------:R-:W-:Y:S02]  /*0ea0*/  @!P0 MOV R6, R2 ;  /* 0x0000000200068202 */ /* 0x000fe40000000f00 */
[----:B------:R-:W-:-:S04]  /*0eb0*/  @P0 FADD.FTZ R18, -R16, -RZ ;  /* 0x800000ff10120221 */ /* 0x000fc80000010100 */
[----:B------:R-:W-:-:S04]  /*0ec0*/  @P0 FFMA R19, R16, R18, R7 ;  /* 0x0000001210130223 */ /* 0x000fc80000000007 */
[----:B------:R-:W-:-:S04]  /*0ed0*/  @P0 FFMA R19, R19, R20, R16 ;  /* 0x0000001413130223 */ /* 0x000fc80000000010 */
[----:B------:R-:W-:-:S07]  /*0ee0*/  @P0 FMUL.FTZ R6, R19, 2.3283064365386962891e-10 ;  /* 0x2f80000013060820 */ /* 0x000fce0000410000 */
.L_x_17:
[----:B------:R-:W-:Y:S02]  /*0ef0*/  IMAD.MOV.U32 R16, RZ, RZ, R6 ;  /* 0x000000ffff107224 */ /* 0x000fe400078e0006 */
[----:B------:R-:W-:Y:S02]  /*0f00*/  IMAD.MOV.U32 R6, RZ, RZ, R21 ;  /* 0x000000ffff067224 */ /* 0x000fe400078e0015 */
[----:B------:R-:W-:-:S04]  /*0f10*/  IMAD.MOV.U32 R7, RZ, RZ, 0x0 ;  /* 0x00000000ff077424 */ /* 0x000fc800078e00ff */
[----:B------:R-:W-:Y:S05]  /*0f20*/  RET.REL.NODEC R6 `(_Z7correct14configurazioneP17curandStateXORWOWPii) ;  /* 0xfffffff006347950 */ /* 0x000fea0003c3ffff */
        .weak           $__internal_2_$__cuda_sm3x_div_rn_noftz_f32_slowpath
        .type           $__internal_2_$__cuda_sm3x_div_rn_noftz_f32_slowpath,@function
        .size           $__internal_2_$__cuda_sm3x_div_rn_noftz_f32_slowpath,(.L_x_66 - $__internal_2_$__cuda_sm3x_div_rn_noftz_f32_slowpath)
$__internal_2_$__cuda_sm3x_div_rn_noftz_f32_slowpath:
[----:B------:R-:W-:Y:S01]  /*0f30*/  SHF.R.U32.HI R20, RZ, 0x17, R7 ;  /* 0x00000017ff147819 */ /* 0x000fe20000011607 */
[----:B------:R-:W-:Y:S01]  /*0f40*/  BSSY.RECONVERGENT B1, `(.L_x_18) ;  /* 0x0000062000017945 */ /* 0x000fe20003800200 */
[----:B------:R-:W-:Y:S02]  /*0f50*/  SHF.R.U32.HI R19, RZ, 0x17, R2 ;  /* 0x00000017ff137819 */ /* 0x000fe40000011602 */
[----:B------:R-:W-:Y:S02]  /*0f60*/  LOP3.LUT R20, R20, 0xff, RZ, 0xc0, !PT ;  /* 0x000000ff14147812 */ /* 0x000fe400078ec0ff */
[----:B------:R-:W-:-:S03]  /*0f70*/  LOP3.LUT R24, R19, 0xff, RZ, 0xc0, !PT ;  /* 0x000000ff13187812 */ /* 0x000fc600078ec0ff */
[----:B------:R-:W-:Y:S02]  /*0f80*/  VIADD R22, R20, 0xffffffff ;  /* 0xffffffff14167836 */ /* 0x000fe40000000000 */
[----:B------:R-:W-:-:S03]  /*0f90*/  VIADD R21, R24, 0xffffffff ;  /* 0xffffffff18157836 */ /* 0x000fc60000000000 */
[----:B------:R-:W-:-:S04]  /*0fa0*/  ISETP.GT.U32.AND P0, PT, R22, 0xfd, PT ;  /* 0x000000fd1600780c */ /* 0x000fc80003f04070 */
[----:B------:R-:W-:-:S13]  /*0fb0*/  ISETP.GT.U32.OR P0, PT, R21, 0xfd, P0 ;  /* 0x000000fd1500780c */ /* 0x000fda0000704470 */
[----:B------:R-:W-:Y:S01]  /*0fc0*/  @!P0 IMAD.MOV.U32 R19, RZ, RZ, RZ ;  /* 0x000000ffff138224 */ /* 0x000fe200078e00ff */
[----:B------:R-:W-:Y:S06]  /*0fd0*/  @!P0 BRA `(.L_x_19) ;  /* 0x00000000005c8947 */ /* 0x000fec0003800000 */
[----:B------:R-:W-:Y:S02]  /*0fe0*/  FSETP.GTU.FTZ.AND P0, PT, |R2|, +INF , PT ;  /* 0x7f8000000200780b */ /* 0x000fe40003f1c200 */
[----:B------:R-:W-:-:S04]  /*0ff0*/  FSETP.GTU.FTZ.AND P1, PT, |R7|, +INF , PT ;  /* 0x7f8000000700780b */ /* 0x000fc80003f3c200 */
[----:B------:R-:W-:-:S13]  /*1000*/  PLOP3.LUT P0, PT, P0, P1, PT, 0xf8, 0x8f ;  /* 0x00000000008f781c */ /* 0x000fda0000703f70 */
[----:B------:R-:W-:Y:S05]  /*1010*/  @P0 BRA `(.L_x_20) ;  /* 0x00000004004c0947 */ /* 0x000fea0003800000 */
[----:B------:R-:W-:-:S13]  /*1020*/  LOP3.LUT P0, RZ, R7, 0x7fffffff, R2, 0xc8, !PT ;  /* 0x7fffffff07ff7812 */ /* 0x000fda000780c802 */
[----:B------:R-:W-:Y:S05]  /*1030*/  @!P0 BRA `(.L_x_21) ;  /* 0x00000004003c8947 */ /* 0x000fea0003800000 */
[C---:B------:R-:W-:Y:S02]  /*1040*/  FSETP.NEU.FTZ.AND P1, PT, |R2|.reuse, +INF , PT ;  /* 0x7f8000000200780b */ /* 0x040fe40003f3d200 */
[----:B------:R-:W-:Y:S02]  /*1050*/  FSETP.NEU.FTZ.AND P2, PT, |R7|, +INF , PT ;  /* 0x7f8000000700780b */ /* 0x000fe40003f5d200 */
[----:B------:R-:W-:-:S11]  /*1060*/  FSETP.NEU.FTZ.AND P0, PT, |R2|, +INF , PT ;  /* 0x7f8000000200780b */ /* 0x000fd60003f1d200 */
[----:B------:R-:W-:Y:S05]  /*1070*/  @!P2 BRA !P1, `(.L_x_21) ;  /* 0x00000004002ca947 */ /* 0x000fea0004800000 */
[----:B------:R-:W-:-:S04]  /*1080*/  LOP3.LUT P1, RZ, R2, 0x7fffffff, RZ, 0xc0, !PT ;  /* 0x7fffffff02ff7812 */ /* 0x000fc8000782c0ff */
[----:B------:R-:W-:-:S13]  /*1090*/  PLOP3.LUT P1, PT, P2, P1, PT, 0x2f, 0xf2 ;  /* 0x0000000000f2781c */ /* 0x000fda0001722577 */
[----:B------:R-:W-:Y:S05]  /*10a0*/  @P1 BRA `(.L_x_22) ;  /* 0x0000000400181947 */ /* 0x000fea0003800000 */
[----:B------:R-:W-:-:S04]  /*10b0*/  LOP3.LUT P1, RZ, R7, 0x7fffffff, RZ, 0xc0, !PT ;  /* 0x7fffffff07ff7812 */ /* 0x000fc8000782c0ff */
[----:B------:R-:W-:-:S13]  /*10c0*/  PLOP3.LUT P0, PT, P0, P1, PT, 0x2f, 0xf2 ;  /* 0x0000000000f2781c */ /* 0x000fda0000702577 */
[----:B------:R-:W-:Y:S05]  /*10d0*/  @P0 BRA `(.L_x_23) ;  /* 0x0000000400000947 */ /* 0x000fea0003800000 */
[----:B------:R-:W-:Y:S02]  /*10e0*/  ISETP.GE.AND P0, PT, R21, RZ, PT ;  /* 0x000000ff1500720c */ /* 0x000fe40003f06270 */
[----:B------:R-:W-:-:S11]  /*10f0*/  ISETP.GE.AND P1, PT, R22, RZ, PT ;  /* 0x000000ff1600720c */ /* 0x000fd60003f26270 */
[----:B------:R-:W-:Y:S01]  /*1100*/  @P0 MOV R19, RZ ;  /* 0x000000ff00130202 */ /* 0x000fe20000000f00 */
[----:B------:R-:W-:Y:S02]  /*1110*/  @!P0 IMAD.MOV.U32 R19, RZ, RZ, -0x40 ;  /* 0xffffffc0ff138424 */ /* 0x000fe400078e00ff */
[----:B------:R-:W-:Y:S01]  /*1120*/  @!P0 FFMA R2, R2, 1.84467440737095516160e+19, RZ ;  /* 0x5f80000002028823 */ /* 0x000fe200000000ff */
[----:B------:R-:W-:Y:S01]  /*1130*/  @!P1 FFMA R7, R7, 1.84467440737095516160e+19, RZ ;  /* 0x5f80000007079823 */ /* 0x000fe200000000ff */
[----:B------:R-:W-:-:S07]  /*1140*/  @!P1 VIADD R19, R19, 0x40 ;  /* 0x0000004013139836 */ /* 0x000fce0000000000 */
.L_x_19:
[----:B------:R-:W-:Y:S01]  /*1150*/  LEA R22, R20, 0xc0800000, 0x17 ;  /* 0xc080000014167811 */ /* 0x000fe200078eb8ff */
[----:B------:R-:W-:Y:S04]  /*1160*/  BSSY.RECONVERGENT B2, `(.L_x_24) ;  /* 0x0000036000027945 */ /* 0x000fe80003800200 */
[----:B------:R-:W-:Y:S02]  /*1170*/  IMAD.IADD R22, R7, 0x1, -R22 ;  /* 0x0000000107167824 */ /* 0x000fe400078e0a16 */
[----:B------:R-:W-:Y:S02]  /*1180*/  VIADD R7, R24, 0xffffff81 ;  /* 0xffffff8118077836 */ /* 0x000fe40000000000 */
[----:B------:R-:W0:Y:S01]  /*1190*/  MUFU.RCP R21, R22 ;  /* 0x0000001600157308 */ /* 0x000e220000001000 */
[----:B------:R-:W-:Y:S01]  /*11a0*/  FADD.FTZ R23, -R22, -RZ ;  /* 0x800000ff16177221 */ /* 0x000fe20000010100 */
[C---:B------:R-:W-:Y:S01]  /*11b0*/  IMAD R2, R7.reuse, -0x800000, R2 ;  /* 0xff80000007027824 */ /* 0x040fe200078e0202 */
[----:B------:R-:W-:-:S05]  /*11c0*/  IADD3 R20, PT, PT, R7, 0x7f, -R20 ;  /* 0x0000007f07147810 */ /* 0x000fca0007ffe814 */
[----:B------:R-:W-:Y:S02]  /*11d0*/  IMAD.IADD R20, R20, 0x1, R19 ;  /* 0x0000000114147824 */ /* 0x000fe400078e0213 */
[----:B0-----:R-:W-:-:S04]  /*11e0*/  FFMA R24, R21, R23, 1 ;  /* 0x3f80000015187423 */ /* 0x001fc80000000017 */
[----:B------:R-:W-:-:S04]  /*11f0*/  FFMA R26, R21, R24, R21 ;  /* 0x00000018151a7223 */ /* 0x000fc80000000015 */
[----:B------:R-:W-:-:S04]  /*1200*/  FFMA R21, R2, R26, RZ ;  /* 0x0000001a02157223 */ /* 0x000fc800000000ff */
[----:B------:R-:W-:-:S04]  /*1210*/  FFMA R24, R23, R21, R2 ;  /* 0x0000001517187223 */ /* 0x000fc80000000002 */
[----:B------:R-:W-:-:S04]  /*1220*/  FFMA R21, R26, R24, R21 ;  /* 0x000000181a157223 */ /* 0x000fc80000000015 */
[----:B------:R-:W-:-:S04]  /*1230*/  FFMA R24, R23, R21, R2 ;  /* 0x0000001517187223 */ /* 0x000fc80000000002 */
[----:B------:R-:W-:-:S05]  /*1240*/  FFMA R2, R26, R24, R21 ;  /* 0x000000181a027223 */ /* 0x000fca0000000015 */
[----:B------:R-:W-:-:S04]  /*1250*/  SHF.R.U32.HI R7, RZ, 0x17, R2 ;  /* 0x00000017ff077819 */ /* 0x000fc80000011602 */
[----:B------:R-:W-:-:S05]  /*1260*/  LOP3.LUT R7, R7, 0xff, RZ, 0xc0, !PT ;  /* 0x000000ff07077812 */ /* 0x000fca00078ec0ff */
[----:B------:R-:W-:-:S05]  /*1270*/  IMAD.IADD R23, R7, 0x1, R20 ;  /* 0x0000000107177824 */ /* 0x000fca00078e0214 */
[----:B------:R-:W-:-:S04]  /*1280*/  IADD3 R7, PT, PT, R23, -0x1, RZ ;  /* 0xffffffff17077810 */ /* 0x000fc80007ffe0ff */
[----:B------:R-:W-:-:S13]  /*1290*/  ISETP.GE.U32.AND P0, PT, R7, 0xfe, PT ;  /* 0x000000fe0700780c */ /* 0x000fda0003f06070 */
[----:B------:R-:W-:Y:S05]  /*12a0*/  @!P0 BRA `(.L_x_25) ;  /* 0x0000000000808947 */ /* 0x000fea0003800000 */
[----:B------:R-:W-:-:S13]  /*12b0*/  ISETP.GT.AND P0, PT, R23, 0xfe, PT ;  /* 0x000000fe1700780c */ /* 0x000fda0003f04270 */
[----:B------:R-:W-:Y:S05]  /*12c0*/  @P0 BRA `(.L_x_26) ;  /* 0x00000000006c0947 */ /* 0x000fea0003800000 */
[----:B------:R-:W-:-:S13]  /*12d0*/  ISETP.GE.AND P0, PT, R23, 0x1, PT ;  /* 0x000000011700780c */ /* 0x000fda0003f06270 */
[----:B------:R-:W-:Y:S05]  /*12e0*/  @P0 BRA `(.L_x_27) ;  /* 0x0000000000740947 */ /* 0x000fea0003800000 */
[----:B------:R-:W-:Y:S02]  /*12f0*/  ISETP.GE.AND P0, PT, R23, -0x18, PT ;  /* 0xffffffe81700780c */ /* 0x000fe40003f06270 */
[----:B------:R-:W-:-:S11]  /*1300*/  LOP3.LUT R2, R2, 0x80000000, RZ, 0xc0, !PT ;  /* 0x8000000002027812 */ /* 0x000fd600078ec0ff */
[----:B------:R-:W-:Y:S05]  /*1310*/  @!P0 BRA `(.L_x_27) ;  /* 0x0000000000688947 */ /* 0x000fea0003800000 */
[CCC-:B------:R-:W-:Y:S01]  /*1320*/  FFMA.RZ R7, R26.reuse, R24.reuse, R21.reuse ;  /* 0x000000181a077223 */ /* 0x1c0fe2000000c015 */
[C---:B------:R-:W-:Y:S02]  /*1330*/  VIADD R22, R23.reuse, 0x20 ;  /* 0x0000002017167836 */ /* 0x040fe40000000000 */
[CCC-:B------:R-:W-:Y:S01]  /*1340*/  FFMA.RM R20, R26.reuse, R24.reuse, R21.reuse ;  /* 0x000000181a147223 */ /* 0x1c0fe20000004015 */
[----:B------:R-:W-:Y:S02]  /*1350*/  ISETP.NE.AND P2, PT, R23, RZ, PT ;  /* 0x000000ff1700720c */ /* 0x000fe40003f45270 */
[----:B------:R-:W-:Y:S01]  /*1360*/  LOP3.LUT R19, R7, 0x7fffff, RZ, 0xc0, !PT ;  /* 0x007fffff07137812 */ /* 0x000fe200078ec0ff */
[----:B------:R-:W-:Y:S01]  /*1370*/  FFMA.RP R7, R26, R24, R21 ;  /* 0x000000181a077223 */ /* 0x000fe20000008015 */
[----:B------:R-:W-:Y:S01]  /*1380*/  IMAD.MOV R21, RZ, RZ, -R23 ;  /* 0x000000ffff157224 */ /* 0x000fe200078e0a17 */
[----:B------:R-:W-:Y:S02]  /*1390*/  ISETP.NE.AND P1, PT, R23, RZ, PT ;  /* 0x000000ff1700720c */ /* 0x000fe40003f25270 */
[----:B------:R-:W-:-:S02]  /*13a0*/  LOP3.LUT R19, R19, 0x800000, RZ, 0xfc, !PT ;  /* 0x0080000013137812 */ /* 0x000fc400078efcff */
[----:B------:R-:W-:Y:S02]  /*13b0*/  FSETP.NEU.FTZ.AND P0, PT, R7, R20, PT ;  /* 0x000000140700720b */ /* 0x000fe40003f1d000 */
[----:B------:R-:W-:Y:S02]  /*13c0*/  SHF.L.U32 R22, R19, R22, RZ ;  /* 0x0000001613167219 */ /* 0x000fe400000006ff */
[----:B------:R-:W-:Y:S02]  /*13d0*/  SEL R20, R21, RZ, P2 ;  /* 0x000000ff15147207 */ /* 0x000fe40001000000 */
[----:B------:R-:W-:Y:S02]  /*13e0*/  ISETP.NE.AND P1, PT, R22, RZ, P1 ;  /* 0x000000ff1600720c */ /* 0x000fe40000f25270 */
[----:B------:R-:W-:Y:S02]  /*13f0*/  SHF.R.U32.HI R20, RZ, R20, R19 ;  /* 0x00000014ff147219 */ /* 0x000fe40000011613 */
[----:B------:R-:W-:-:S02]  /*1400*/  PLOP3.LUT P0, PT, P0, P1, PT, 0xf8, 0x8f ;  /* 0x00000000008f781c */ /* 0x000fc40000703f70 */
[----:B------:R-:W-:Y:S02]  /*1410*/  SHF.R.U32.HI R22, RZ, 0x1, R20 ;  /* 0x00000001ff167819 */ /* 0x000fe40000011614 */
[----:B------:R-:W-:-:S04]  /*1420*/  SEL R7, RZ, 0x1, !P0 ;  /* 0x00000001ff077807 */ /* 0x000fc80004000000 */
[----:B------:R-:W-:-:S04]  /*1430*/  LOP3.LUT R7, R7, 0x1, R22, 0xf8, !PT ;  /* 0x0000000107077812 */ /* 0x000fc800078ef816 */
[----:B------:R-:W-:-:S05]  /*1440*/  LOP3.LUT R7, R7, R20, RZ, 0xc0, !PT ;  /* 0x0000001407077212 */ /* 0x000fca00078ec0ff */
[----:B------:R-:W-:-:S05]  /*1450*/  IMAD.IADD R7, R22, 0x1, R7 ;  /* 0x0000000116077824 */ /* 0x000fca00078e0207 */
[----:B------:R-:W-:Y:S01]  /*1460*/  LOP3.LUT R2, R7, R2, RZ, 0xfc, !PT ;  /* 0x0000000207027212 */ /* 0x000fe200078efcff */
[----:B------:R-:W-:Y:S06]  /*1470*/  BRA `(.L_x_27) ;  /* 0x0000000000107947 */ /* 0x000fec0003800000 */
.L_x_26:
[----:B------:R-:W-:-:S04]  /*1480*/  LOP3.LUT R2, R2, 0x80000000, RZ, 0xc0, !PT ;  /* 0x8000000002027812 */ /* 0x000fc800078ec0ff */
[----:B------:R-:W-:Y:S01]  /*1490*/  LOP3.LUT R2, R2, 0x7f800000, RZ, 0xfc, !PT ;  /* 0x7f80000002027812 */ /* 0x000fe200078efcff */
[----:B------:R-:W-:Y:S06]  /*14a0*/  BRA `(.L_x_27) ;  /* 0x0000000000047947 */ /* 0x000fec0003800000 */
.L_x_25:
[----:B------:R-:W-:-:S07]  /*14b0*/  IMAD R2, R20, 0x800000, R2 ;  /* 0x0080000014027824 */ /* 0x000fce00078e0202 */
.L_x_27:
[----:B------:R-:W-:Y:S05]  /*14c0*/  BSYNC.RECONVERGENT B2 ;  /* 0x0000000000027941 */ /* 0x000fea0003800200 */
.L_x_24:
[----:B------:R-:W-:Y:S05]  /*14d0*/  BRA `(.L_x_28) ;  /* 0x0000000000207947 */ /* 0x000fea0003800000 */
.L_x_23:
[----:B------:R-:W-:-:S04]  /*14e0*/  LOP3.LUT R2, R7, 0x80000000, R2, 0x48, !PT ;  /* 0x8000000007027812 */ /* 0x000fc800078e4802 */
[----:B------:R-:W-:Y:S01]  /*14f0*/  LOP3.LUT R2, R2, 0x7f800000, RZ, 0xfc, !PT ;  /* 0x7f80000002027812 */ /* 0x000fe200078efcff */
[----:B------:R-:W-:Y:S06]  /*1500*/  BRA `(.L_x_28) ;  /* 0x0000000000147947 */ /* 0x000fec0003800000 */
.L_x_22:
[----:B------:R-:W-:Y:S01]  /*1510*/  LOP3.LUT R2, R7, 0x80000000, R2, 0x48, !PT ;  /* 0x8000000007027812 */ /* 0x000fe200078e4802 */
[----:B------:R-:W-:Y:S06]  /*1520*/  BRA `(.L_x_28) ;  /* 0x00000000000c7947 */ /* 0x000fec0003800000 */
.L_x_21:
[----:B------:R-:W0:Y:S01]  /*1530*/  MUFU.RSQ R2, -QNAN ;  /* 0xffc0000000027908 */ /* 0x000e220000001400 */
[----:B------:R-:W-:Y:S05]  /*1540*/  BRA `(.L_x_28) ;  /* 0x0000000000047947 */ /* 0x000fea0003800000 */
.L_x_20:
[----:B------:R-:W-:-:S07]  /*1550*/  FADD.FTZ R2, R2, R7 ;  /* 0x0000000702027221 */ /* 0x000fce0000010000 */
.L_x_28:
[----:B------:R-:W-:Y:S05]  /*1560*/  BSYNC.RECONVERGENT B1 ;  /* 0x0000000000017941 */ /* 0x000fea0003800200 */
.L_x_18:
[----:B------:R-:W-:-:S04]  /*1570*/  IMAD.MOV.U32 R19, RZ, RZ, 0x0 ;  /* 0x00000000ff137424 */ /* 0x000fc800078e00ff */
[----:B0-----:R-:W-:Y:S05]  /*1580*/  RET.REL.NODEC R18 `(_Z7correct14configurazioneP17curandStateXORWOWPii) ;  /* 0xffffffe8129c7950 */ /* 0x001fea0003c3ffff */
.L_x_29:
[----:B------:R-:W-:-:S00]  /*1590*/  BRA `(.L_x_29) ;  /* 0xfffffffc00fc7947 */ /* 0x000fc0000383ffff */
[----:B------:R-:W-:-:S00]  /*15a0*/  NOP ;  /* 0x0000000000007918 */ /* 0x000fc00000000000 */
        /* <DEDUP_REMOVED lines=13> */
.L_x_66:


//--------------------- .text._Z6evolvi14configurazioneP17curandStateXORWOW --------------------------
	.section	.text._Z6evolvi14configurazioneP17curandStateXORWOW,"ax",@progbits
	.align	128
        .global         _Z6evolvi14configurazioneP17curandStateXORWOW
        .type           _Z6evolvi14configurazioneP17curandStateXORWOW,@function
        .size           _Z6evolvi14configurazioneP17curandStateXORWOW,(.L_x_67 - _Z6evolvi14configurazioneP17curandStateXORWOW)
        .other          _Z6evolvi14configurazioneP17curandStateXORWOW,@"STO_CUDA_ENTRY STV_DEFAULT"
_Z6evolvi14configurazioneP17curandStateXORWOW:
.text._Z6evolvi14configurazioneP17curandStateXORWOW:
[----:B------:R-:W-:Y:S01]  /*0000*/  LDC R1, c[0x0][0x37c] ;  /* 0x0000df00ff017b82 */ /* 0x000fe20000000800 */
[----:B------:R-:W0:Y:S07]  /*0010*/  S2R R8, SR_TID.X ;  /* 0x0000000000087919 */ /* 0x000e2e0000002100 */
[----:B------:R-:W0:Y:S01]  /*0020*/  S2UR UR6, SR_CTAID.X ;  /* 0x00000000000679c3 */ /* 0x000e220000002500 */
[----:B------:R-:W1:Y:S07]  /*0030*/  LDCU.64 UR4, c[0x0][0x358] ;  /* 0x00006b00ff0477ac */ /* 0x000e6e0008000a00 */
[----:B------:R-:W0:Y:S08]  /*0040*/  LDC R9, c[0x0][0x360] ;  /* 0x0000d800ff097b82 */ /* 0x000e300000000800 */
[----:B------:R-:W2:Y:S08]  /*0050*/  LDC.64 R2, c[0x0][0x3a0] ;  /* 0x0000e800ff027b82 */ /* 0x000eb00000000a00 */
[----:B------:R-:W3:Y:S08]  /*0060*/  LDC.64 R4, c[0x0][0x380] ;  /* 0x0000e000ff047b82 */ /* 0x000ef00000000a00 */
[----:B------:R-:W4:Y:S01]  /*0070*/  LDC.64 R6, c[0x0][0x388] ;  /* 0x0000e200ff067b82 */ /* 0x000f220000000a00 */
[----:B0-----:R-:W-:-:S04]  /*0080*/  IMAD R8, R9, UR6, R8 ;  /* 0x0000000609087c24 */ /* 0x001fc8000f8e0208 */
[----:B--2---:R-:W-:-:S05]  /*0090*/  IMAD.WIDE R2, R8, 0x30, R2 ;  /* 0x0000003008027825 */ /* 0x004fca00078e0202 */
[----:B-1----:R-:W2:Y:S01]  /*00a0*/  LDG.E R21, desc[UR4][R2.64+0x18] ;  /* 0x0000180402157981 */ /* 0x002ea2000c1e1900 */
[----:B---3--:R-:W-:-:S05]  /*00b0*/  IMAD.WIDE R4, R8, 0x8, R4 ;  /* 0x0000000808047825 */ /* 0x008fca00078e0204 */
[----:B------:R0:W5:Y:S01]  /*00c0*/  LDG.E R11, desc[UR4][R4.64] ;  /* 0x00000004040b7981 */ /* 0x000162000c1e1900 */
[----:B----4-:R-:W-:-:S03]  /*00d0*/  IMAD.WIDE R6, R8, 0x8, R6 ;  /* 0x0000000808067825 */ /* 0x010fc600078e0206 */
[----:B------:R0:W5:Y:S04]  /*00e0*/  LDG.E R20, desc[UR4][R4.64+0x4] ;  /* 0x0000040404147981 */ /* 0x000168000c1e1900 */
[----:B------:R0:W5:Y:S04]  /*00f0*/  LDG.E R9, desc[UR4][R6.64] ;  /* 0x0000000406097981 */ /* 0x000168000c1e1900 */
[----:B------:R0:W5:Y:S01]  /*0100*/  LDG.E R10, desc[UR4][R6.64+0x4] ;  /* 0x00000404060a7981 */ /* 0x000162000c1e1900 */
[----:B------:R-:W-:Y:S01]  /*0110*/  BSSY.RECONVERGENT B0, `(.L_x_30) ;  /* 0x0000050000007945 */ /* 0x000fe20003800200 */
[----:B--2---:R-:W-:-:S13]  /*0120*/  ISETP.NE.AND P0, PT, R21, 0x1, PT ;  /* 0x000000011500780c */ /* 0x004fda0003f05270 */
[----:B0-----:R-:W-:Y:S05]  /*0130*/  @!P0 BRA `(.L_x_31) ;  /* 0x00000004002c8947 */ /* 0x001fea0003800000 */
[----:B------:R-:W2:Y:S04]  /*0140*/  LDG.E.64 R14, desc[UR4][R2.64] ;  /* 0x00000004020e7981 */ /* 0x000ea8000c1e1b00 */
[----:B------:R-:W3:Y:S04]  /*0150*/  LDG.E.64 R16, desc[UR4][R2.64+0x10] ;  /* 0x0000100402107981 */ /* 0x000ee8000c1e1b00 */
[----:B------:R-:W4:Y:S01]  /*0160*/  LDG.E.64 R18, desc[UR4][R2.64+0x8] ;  /* 0x0000080402127981 */ /* 0x000f22000c1e1b00 */
[----:B------:R-:W-:Y:S01]  /*0170*/  MOV R22, 0x3e055027 ;  /* 0x3e05502700167802 */ /* 0x000fe20000000f00 */
[----:B------:R-:W-:Y:S01]  /*0180*/  BSSY.RECONVERGENT B1, `(.L_x_32) ;  /* 0x000003f000017945 */ /* 0x000fe20003800200 */
[----:B------:R-:W-:-:S02]  /*0190*/  MOV R25, 0x7f800000 ;  /* 0x7f80000000197802 */ /* 0x000fc40000000f00 */
[----:B--2---:R-:W-:-:S04]  /*01a0*/  SHF.R.U32.HI R0, RZ, 0x2, R15 ;  /* 0x00000002ff007819 */ /* 0x004fc8000001160f */
[----:B------:R-:W-:Y:S01]  /*01b0*/  LOP3.LUT R0, R0, R15, RZ, 0x3c, !PT ;  /* 0x0000000f00007212 */ /* 0x000fe200078e3cff */
[----:B---3--:R0:W-:Y:S01]  /*01c0*/  STG.E.64 desc[UR4][R2.64+0x8], R16 ;  /* 0x0000081002007986 */ /* 0x0081e2000c101b04 */
[----:B------:R-:W-:Y:S02]  /*01d0*/  SHF.L.U32 R13, R17, 0x4, RZ ;  /* 0x00000004110d7819 */ /* 0x000fe400000006ff */
[C---:B------:R-:W-:Y:S02]  /*01e0*/  SHF.L.U32 R12, R0.reuse, 0x1, RZ ;  /* 0x00000001000c7819 */ /* 0x040fe400000006ff */
[----:B----4-:R-:W-:Y:S02]  /*01f0*/  SHF.R.U32.HI R23, RZ, 0x2, R18 ;  /* 0x00000002ff177819 */ /* 0x010fe40000011612 */
[----:B------:R-:W-:Y:S01]  /*0200*/  LOP3.LUT R12, R0, R12, R13, 0x96, !PT ;  /* 0x0000000c000c7212 */ /* 0x000fe200078e960d */
[----:B------:R-:W-:Y:S01]  /*0210*/  HFMA2 R13, -RZ, RZ, 0.1171875, 0 ;  /* 0x2f800000ff0d7431 */ /* 0x000fe200000001ff */
[----:B------:R-:W-:-:S02]  /*0220*/  LOP3.LUT R23, R23, R18, RZ, 0x3c, !PT ;  /* 0x0000001217177212 */ /* 0x000fc400078e3cff */
[----:B------:R-:W-:-:S04]  /*0230*/  LOP3.LUT R12, R12, R17, RZ, 0x3c, !PT ;  /* 0x000000110c0c7212 */ /* 0x000fc800078e3cff */
[----:B------:R-:W-:Y:S01]  /*0240*/  IADD3 R0, PT, PT, R14, 0x587c5, R12 ;  /* 0x000587c50e007810 */ /* 0x000fe20007ffe00c */
[----:B------:R-:W-:-:S03]  /*0250*/  IMAD.SHL.U32 R18, R12, 0x10, RZ ;  /* 0x000000100c127824 */ /* 0x000fc600078e00ff */
[----:B------:R-:W-:-:S05]  /*0260*/  I2FP.F32.U32 R0, R0 ;  /* 0x0000000000007245 */ /* 0x000fca0000201000 */
[----:B------:R-:W-:-:S05]  /*0270*/  FFMA R0, R0, R13, 1.1641532182693481445e-10 ;  /* 0x2f00000000007423 */ /* 0x000fca000000000d */
[----:B------:R-:W-:-:S13]  /*0280*/  FSETP.GEU.AND P0, PT, R0, 1.175494350822287508e-38, PT ;  /* 0x008000000000780b */ /* 0x000fda0003f0e000 */
[----:B------:R-:W-:-:S04]  /*0290*/  @!P0 FMUL R0, R0, 8388608 ;  /* 0x4b00000000008820 */ /* 0x000fc80000400000 */
[----:B------:R-:W-:-:S05]  /*02a0*/  VIADD R15, R0, 0xc0d55555 ;  /* 0xc0d55555000f7836 */ /* 0x000fca0000000000 */
[----:B------:R-:W-:-:S04]  /*02b0*/  LOP3.LUT R15, R15, 0xff800000, RZ, 0xc0, !PT ;  /* 0xff8000000f0f7812 */ /* 0x000fc800078ec0ff */
[-C--:B------:R-:W-:Y:S02]  /*02c0*/  IADD3 R13, PT, PT, R0, -R15.reuse, RZ ;  /* 0x8000000f000d7210 */ /* 0x080fe40007ffe0ff */
[----:B------:R-:W-:-:S03]  /*02d0*/  I2FP.F32.S32 R15, R15 ;  /* 0x0000000f000f7245 */ /* 0x000fc60000201400 */
[----:B------:R-:W-:-:S04]  /*02e0*/  FADD R13, R13, -1 ;  /* 0xbf8000000d0d7421 */ /* 0x000fc80000000000 */
[----:B------:R-:W-:-:S04]  /*02f0*/  FFMA R22, R13, -R22, 0.14084610342979431152 ;  /* 0x3e1039f60d167423 */ /* 0x000fc80000000816 */
[----:B------:R-:W-:-:S04]  /*0300*/  FFMA R22, R13, R22, -0.12148627638816833496 ;  /* 0xbdf8cdcc0d167423 */ /* 0x000fc80000000016 */
[----:B------:R-:W-:-:S04]  /*0310*/  FFMA R22, R13, R22, 0.13980610668659210205 ;  /* 0x3e0f29550d167423 */ /* 0x000fc80000000016 */
[----:B------:R-:W-:-:S04]  /*0320*/  FFMA R22, R13, R22, -0.16684235632419586182 ;  /* 0xbe2ad8b90d167423 */ /* 0x000fc80000000016 */
[----:B------:R-:W-:-:S04]  /*0330*/  FFMA R22, R13, R22, 0.20012299716472625732 ;  /* 0x3e4ced0b0d167423 */ /* 0x000fc80000000016 */
[----:B------:R-:W-:-:S04]  /*0340*/  FFMA R22, R13, R22, -0.24999669194221496582 ;  /* 0xbe7fff220d167423 */ /* 0x000fc80000000016 */
[----:B------:R-:W-:-:S04]  /*0350*/  FFMA R22, R13, R22, 0.33333182334899902344 ;  /* 0x3eaaaa780d167423 */ /* 0x000fc80000000016 */
[C---:B------:R-:W-:Y:S01]  /*0360*/  FFMA R24, R13.reuse, R22, -0.5 ;  /* 0xbf0000000d187423 */ /* 0x040fe20000000016 */
[----:B------:R-:W-:Y:S02]  /*0370*/  FSEL R22, RZ, -23, P0 ;  /* 0xc1b80000ff167808 */ /* 0x000fe40000000000 */
[----:B------:R-:W-:Y:S01]  /*0380*/  ISETP.GT.U32.AND P0, PT, R0, 0x7f7fffff, PT ;  /* 0x7f7fffff0000780c */ /* 0x000fe20003f04070 */
[----:B------:R-:W-:Y:S02]  /*0390*/  FMUL R24, R13, R24 ;  /* 0x000000180d187220 */ /* 0x000fe40000400000 */
[----:B------:R-:W-:Y:S02]  /*03a0*/  FFMA R15, R15, 1.1920928955078125e-07, R22 ;  /* 0x340000000f0f7823 */ /* 0x000fe40000000016 */
[----:B------:R-:W-:Y:S01]  /*03b0*/  FFMA R24, R13, R24, R13 ;  /* 0x000000180d187223 */ /* 0x000fe2000000000d */
[----:B------:R-:W-:-:S03]  /*03c0*/  SHF.L.U32 R13, R23, 0x1, RZ ;  /* 0x00000001170d7819 */ /* 0x000fc600000006ff */
[----:B------:R-:W-:Y:S01]  /*03d0*/  FFMA R15, R15, 0.69314718246459960938, R24 ;  /* 0x3f3172180f0f7823 */ /* 0x000fe20000000018 */
[----:B------:R-:W-:Y:S01]  /*03e0*/  LOP3.LUT R13, R23, R13, R18, 0x96, !PT ;  /* 0x0000000d170d7212 */ /* 0x000fe200078e9612 */
[----:B------:R-:W-:Y:S01]  /*03f0*/  HFMA2 R23, -RZ, RZ, 0.1495361328125, 0.0004794597625732421875 ;  /* 0x30c90fdbff177431 */ /* 0x000fe200000001ff */
[----:B------:R-:W-:Y:S01]  /*0400*/  IADD3 R18, PT, PT, R14, 0xb0f8a, RZ ;  /* 0x000b0f8a0e127810 */ /* 0x000fe20007ffe0ff */
[C---:B------:R-:W-:Y:S01]  /*0410*/  @P0 FFMA R15, R0.reuse, R25, +INF ;  /* 0x7f800000000f0423 */ /* 0x040fe20000000019 */
[----:B------:R-:W-:Y:S02]  /*0420*/  FSETP.NEU.AND P0, PT, R0, RZ, PT ;  /* 0x000000ff0000720b */ /* 0x000fe40003f0d000 */
[----:B------:R-:W-:Y:S01]  /*0430*/  LOP3.LUT R13, R13, R12, RZ, 0x3c, !PT ;  /* 0x0000000c0d0d7212 */ /* 0x000fe200078e3cff */
[----:B------:R-:W-:Y:S01]  /*0440*/  FMUL R15, R15, -2 ;  /* 0xc00000000f0f7820 */ /* 0x000fe20000400000 */
[----:B------:R0:W-:Y:S03]  /*0450*/  STG.E.64 desc[UR4][R2.64], R18 ;  /* 0x0000001202007986 */ /* 0x0001e6000c101b04 */
[----:B------:R-:W-:Y:S01]  /*0460*/  IMAD.IADD R0, R13, 0x1, R18 ;  /* 0x000000010d007824 */ /* 0x000fe200078e0212 */
[----:B------:R-:W-:Y:S01]  /*0470*/  FSEL R15, R15, +INF , P0 ;  /* 0x7f8000000f0f7808 */ /* 0x000fe20000000000 */
[----:B------:R0:W-:Y:S03]  /*0480*/  STG.E.64 desc[UR4][R2.64+0x10], R12 ;  /* 0x0000100c02007986 */ /* 0x0001e6000c101b04 */
[----:B------:R-:W-:Y:S01]  /*0490*/  IADD3 R14, PT, PT, R15, -0xd000000, RZ ;  /* 0xf30000000f0e7810 */ /* 0x000fe20007ffe0ff */
[----:B------:R0:W1:Y:S01]  /*04a0*/  MUFU.RSQ R22, R15 ;  /* 0x0000000f00167308 */ /* 0x0000620000001400 */
[----:B------:R-:W-:-:S02]  /*04b0*/  I2FP.F32.U32 R0, R0 ;  /* 0x0000000000007245 */ /* 0x000fc40000201000 */
[----:B------:R-:W-:-:S03]  /*04c0*/  ISETP.GT.U32.AND P0, PT, R14, 0x727fffff, PT ;  /* 0x727fffff0e00780c */ /* 0x000fc60003f04070 */
[----:B------:R-:W-:-:S10]  /*04d0*/  FFMA R14, R0, R23, 7.314590599882819788e-10 ;  /* 0x30490fdb000e7423 */ /* 0x000fd40000000017 */
[----:B0-----:R-:W-:Y:S05]  /*04e0*/  @!P0 BRA `(.L_x_33) ;  /* 0x0000000000108947 */ /* 0x001fea0003800000 */
[----:B------:R-:W-:Y:S02]  /*04f0*/  MOV R0, R15 ;  /* 0x0000000f00007202 */ /* 0x000fe40000000f00 */
[----:B------:R-:W-:-:S07]  /*0500*/  MOV R12, 0x520 ;  /* 0x00000520000c7802 */ /* 0x000fce0000000f00 */
[----:B-1---5:R-:W-:Y:S05]  /*0510*/  CALL.REL.NOINC `($__internal_3_$__cuda_sm20_sqrt_rn_f32_slowpath) ;  /* 0x0000000800647944 */ /* 0x022fea0003c00000 */
[----:B------:R-:W-:Y:S05]  /*0520*/  BRA `(.L_x_34) ;  /* 0x0000000000107947 */ /* 0x000fea0003800000 */
.L_x_33:
[----:B-1----:R-:W-:Y:S01]  /*0530*/  FMUL.FTZ R0, R15, R22 ;  /* 0x000000160f007220 */ /* 0x002fe20000410000 */
[----:B------:R-:W-:-:S03]  /*0540*/  FMUL.FTZ R22, R22, 0.5 ;  /* 0x3f00000016167820 */ /* 0x000fc60000410000 */
[----:B------:R-:W-:-:S04]  /*0550*/  FFMA R15, -R0, R0, R15 ;  /* 0x00000000000f7223 */ /* 0x000fc8000000010f */
[----:B------:R-:W-:-:S07]  /*0560*/  FFMA R0, R15, R22, R0 ;  /* 0x000000160f007223 */ /* 0x000fce0000000000 */
.L_x_34:
[----:B------:R-:W-:Y:S05]  /*0570*/  BSYNC.RECONVERGENT B1 ;  /* 0x0000000000017941 */ /* 0x000fea0003800200 */
.L_x_32:
[----:B------:R-:W-:-:S04]  /*0580*/  FMUL.RZ R14, R14, 0.15915493667125701904 ;  /* 0x3e22f9830e0e7820 */ /* 0x000fc8000040c000 */
[----:B------:R-:W0:Y:S02]  /*0590*/  MUFU.COS R13, R14 ;  /* 0x0000000e000d7308 */ /* 0x000e240000000000 */
[----:B0-----:R-:W-:-:S06]  /*05a0*/  FMUL R15, R13, R0 ;  /* 0x000000000d0f7220 */ /* 0x001fcc0000400000 */
[----:B------:R-:W0:Y:S01]  /*05b0*/  MUFU.SIN R13, R14 ;  /* 0x0000000e000d7308 */ /* 0x000e220000000400 */
[----:B------:R1:W-:Y:S01]  /*05c0*/  STG.E desc[UR4][R2.64+0x20], R15 ;  /* 0x0000200f02007986 */ /* 0x0003e2000c101904 */
[----:B0-----:R-:W-:Y:S01]  /*05d0*/  FMUL R0, R13, R0 ;  /* 0x000000000d007220 */ /* 0x001fe20000400000 */
[----:B-1----:R-:W-:Y:S06]  /*05e0*/  BRA `(.L_x_35) ;  /* 0x0000000000087947 */ /* 0x002fec0003800000 */
.L_x_31:
[----:B------:R-:W2:Y:S02]  /*05f0*/  LDG.E R15, desc[UR4][R2.64+0x20] ;  /* 0x00002004020f7981 */ /* 0x000ea4000c1e1900 */
[----:B--2---:R-:W-:-:S07]  /*0600*/  MOV R0, R15 ;  /* 0x0000000f00007202 */ /* 0x004fce0000000f00 */
.L_x_35:
[----:B------:R-:W-:Y:S05]  /*0610*/  BSYNC.RECONVERGENT B0 ;  /* 0x0000000000007941 */ /* 0x000fea0003800200 */
.L_x_30:
[----:B------:R-:W0:Y:S01]  /*0620*/  LDCU.64 UR6, c[0x3][0x48] ;  /* 0x00c00900ff0677ac */ /* 0x000e220008000a00 */
[----:B------:R-:W-:Y:S01]  /*0630*/  ISETP.NE.AND P0, PT, R21, 0x1, PT ;  /* 0x000000011500780c */ /* 0x000fe20003f05270 */
[----:B------:R-:W-:Y:S01]  /*0640*/  BSSY.RECONVERGENT B0, `(.L_x_36) ;  /* 0x0000052000007945 */ /* 0x000fe20003800200 */
[----:B------:R-:W-:Y:S02]  /*0650*/  IMAD.MOV.U32 R23, RZ, RZ, RZ ;  /* 0x000000ffff177224 */ /* 0x000fe400078e00ff */
[----:B0----5:R-:W-:Y:S01]  /*0660*/  FFMA R11, -R11, UR6, R11 ;  /* 0x000000060b0b7c23 */ /* 0x021fe2000800010b */
[----:B------:R-:W-:-:S03]  /*0670*/  FFMA R20, -R20, UR6, R20 ;  /* 0x0000000614147c23 */ /* 0x000fc60008000114 */
[----:B------:R-:W-:-:S05]  /*0680*/  FFMA R11, R0, UR7, R11 ;  /* 0x00000007000b7c23 */ /* 0x000fca000800000b */
[----:B------:R-:W-:Y:S05]  /*0690*/  @P0 BRA `(.L_x_37) ;  /* 0x0000000400300947 */ /* 0x000fea0003800000 */
        /* <DEDUP_REMOVED lines=61> */
[----:B-1----:R-:W-:Y:S05]  /*0a70*/  CALL.REL.NOINC `($__internal_3_$__cuda_sm20_sqrt_rn_f32_slowpath) ;  /* 0x00000004000c7944 */ /* 0x002fea0003c00000 */
[----:B------:R-:W-:Y:S01]  /*0a80*/  MOV R15, R0 ;  /* 0x00000000000f7202 */ /* 0x000fe20000000f00 */
[----:B------:R-:W-:Y:S06]  /*0a90*/  BRA `(.L_x_40) ;  /* 0x0000000000107947 */ /* 0x000fec0003800000 */
.L_x_39:
[----:B-1----:R-:W-:Y:S01]  /*0aa0*/  FMUL.FTZ R0, R15, R22 ;  /* 0x000000160f007220 */ /* 0x002fe20000410000 */
[----:B------:R-:W-:-:S03]  /*0ab0*/  FMUL.FTZ R22, R22, 0.5 ;  /* 0x3f00000016167820 */ /* 0x000fc60000410000 */
[----:B------:R-:W-:-:S04]  /*0ac0*/  FFMA R15, -R0, R0, R15 ;  /* 0x00000000000f7223 */ /* 0x000fc8000000010f */
[----:B------:R-:W-:-:S07]  /*0ad0*/  FFMA R15, R15, R22, R0 ;  /* 0x000000160f0f7223 */ /* 0x000fce0000000000 */
.L_x_40:
[----:B------:R-:W-:Y:S05]  /*0ae0*/  BSYNC.RECONVERGENT B1 ;  /* 0x0000000000017941 */ /* 0x000fea0003800200 */
.L_x_38:
[----:B------:R-:W-:Y:S01]  /*0af0*/  FMUL.RZ R14, R14, 0.15915493667125701904 ;  /* 0x3e22f9830e0e7820 */ /* 0x000fe2000040c000 */
[----:B------:R-:W-:-:S03]  /*0b00*/  IMAD.MOV.U32 R23, RZ, RZ, 0x1 ;  /* 0x00000001ff177424 */ /* 0x000fc600078e00ff */
[----:B------:R-:W0:Y:S02]  /*0b10*/  MUFU.COS R0, R14 ;  /* 0x0000000e00007308 */ /* 0x000e240000000000 */
[----:B0-----:R-:W-:-:S06]  /*0b20*/  FMUL R13, R0, R15 ;  /* 0x0000000f000d7220 */ /* 0x001fcc0000400000 */
[----:B------:R-:W0:Y:S01]  /*0b30*/  MUFU.SIN R0, R14 ;  /* 0x0000000e00007308 */ /* 0x000e220000000400 */
[----:B------:R1:W-:Y:S02]  /*0b40*/  STG.E desc[UR4][R2.64+0x20], R13 ;  /* 0x0000200d02007986 */ /* 0x0003e4000c101904 */
[----:B01----:R-:W-:-:S07]  /*0b50*/  FMUL R15, R0, R15 ;  /* 0x0000000f000f7220 */ /* 0x003fce0000400000 */
.L_x_37:
[----:B------:R-:W-:Y:S05]  /*0b60*/  BSYNC.RECONVERGENT B0 ;  /* 0x0000000000007941 */ /* 0x000fea0003800200 */
.L_x_36:
[----:B------:R0:W-:Y:S01]  /*0b70*/  STG.E desc[UR4][R2.64+0x18], R23 ;  /* 0x0000181702007986 */ /* 0x0001e2000c101904 */
[----:B------:R-:W1:Y:S03]  /*0b80*/  LDCU UR6, c[0x3][0x4c] ;  /* 0x00c00980ff0677ac */ /* 0x000e660008000800 */
[----:B------:R-:W2:Y:S04]  /*0b90*/  LDG.E R14, desc[UR4][R6.64+0x4] ;  /* 0x00000404060e7981 */ /* 0x000ea8000c1e1900 */
[----:B------:R-:W3:Y:S01]  /*0ba0*/  LDG.E R0, desc[UR4][R6.64] ;  /* 0x0000000406007981 */ /* 0x000ee2000c1e1900 */
[----:B------:R-:W-:Y:S01]  /*0bb0*/  F2F.F64.F32 R16, R9 ;  /* 0x0000000900107310 */ /* 0x000fe20000201800 */
[----:B------:R-:W-:Y:S01]  /*0bc0*/  UMOV UR7, 0x3f847ae1 ;  /* 0x3f847ae100077882 */ /* 0x000fe20000000000 */
[----:B------:R-:W-:Y:S06]  /*0bd0*/  BSSY.RECONVERGENT B0, `(.L_x_41) ;  /* 0x0000015000007945 */ /* 0x000fec0003800200 */
[----:B------:R-:W-:Y:S01]  /*0be0*/  F2F.F64.F32 R12, R10 ;  /* 0x0000000a000c7310 */ /* 0x000fe20000201800 */
[----:B-1----:R-:W-:Y:S01]  /*0bf0*/  FFMA R15, R15, UR6, R20 ;  /* 0x000000060f0f7c23 */ /* 0x002fe20008000014 */
[----:B------:R-:W-:-:S06]  /*0c00*/  UMOV UR6, 0x47ae147b ;  /* 0x47ae147b00067882 */ /* 0x000fcc0000000000 */
[----:B------:R-:W1:Y:S08]  /*0c10*/  F2F.F64.F32 R18, R11 ;  /* 0x0000000b00127310 */ /* 0x000e700000201800 */
[----:B------:R-:W4:Y:S01]  /*0c20*/  F2F.F64.F32 R20, R15 ;  /* 0x0000000f00147310 */ /* 0x000f220000201800 */
[----:B-1----:R-:W-:Y:S02]  /*0c30*/  DFMA R16, R18, UR6, R16 ;  /* 0x0000000612107c2b */ /* 0x002fe40008000010 */
[----:B----4-:R-:W-:Y:S01]  /*0c40*/  DFMA R20, R20, UR6, R12 ;  /* 0x0000000614147c2b */ /* 0x010fe2000800000c */
[----:B--2---:R-:W-:-:S04]  /*0c50*/  FMUL R25, R14, R14 ;  /* 0x0000000e0e197220 */ /* 0x004fc80000400000 */
[----:B---3--:R-:W-:-:S04]  /*0c60*/  FFMA R0, R0, R0, R25 ;  /* 0x0000000000007223 */ /* 0x008fc80000000019 */
[----:B0-----:R0:W1:Y:S01]  /*0c70*/  MUFU.RSQ R3, R0 ;  /* 0x0000000000037308 */ /* 0x0010620000001400 */
[----:B------:R-:W-:-:S04]  /*0c80*/  IADD3 R2, PT, PT, R0, -0xd000000, RZ ;  /* 0xf300000000027810 */ /* 0x000fc80007ffe0ff */
[----:B------:R-:W-:-:S13]  /*0c90*/  ISETP.GT.U32.AND P0, PT, R2, 0x727fffff, PT ;  /* 0x727fffff0200780c */ /* 0x000fda0003f04070 */
[----:B01----:R-:W-:Y:S05]  /*0ca0*/  @!P0 BRA `(.L_x_42) ;  /* 0x00000000000c8947 */ /* 0x003fea0003800000 */
[----:B------:R-:W-:-:S07]  /*0cb0*/  MOV R12, 0xcd0 ;  /* 0x00000cd0000c7802 */ /* 0x000fce0000000f00 */
[----:B------:R-:W-:Y:S05]  /*0cc0*/  CALL.REL.NOINC `($__internal_3_$__cuda_sm20_sqrt_rn_f32_slowpath) ;  /* 0x0000000000787944 */ /* 0x000fea0003c00000 */
[----:B------:R-:W-:Y:S05]  /*0cd0*/  BRA `(.L_x_43) ;  /* 0x0000000000107947 */ /* 0x000fea0003800000 */
.L_x_42:
[----:B------:R-:W-:Y:S01]  /*0ce0*/  FMUL.FTZ R9, R0, R3 ;  /* 0x0000000300097220 */ /* 0x000fe20000410000 */
[----:B------:R-:W-:-:S03]  /*0cf0*/  FMUL.FTZ R3, R3, 0.5 ;  /* 0x3f00000003037820 */ /* 0x000fc60000410000 */
[----:B------:R-:W-:-:S04]  /*0d00*/  FFMA R0, -R9, R9, R0 ;  /* 0x0000000909007223 */ /* 0x000fc80000000100 */
[----:B------:R-:W-:-:S07]  /*0d10*/  FFMA R0, R0, R3, R9 ;  /* 0x0000000300007223 */ /* 0x000fce0000000009 */
.L_x_43:
[----:B------:R-:W-:Y:S05]  /*0d20*/  BSYNC.RECONVERGENT B0 ;  /* 0x0000000000007941 */ /* 0x000fea0003800200 */
.L_x_41:
[----:B------:R-:W-:Y:S01]  /*0d30*/  FSETP.GEU.AND P0, PT, R0, 1, PT ;  /* 0x3f8000000000780b */ /* 0x000fe20003f0e000 */
[----:B------:R0:W1:Y:S01]  /*0d40*/  F2F.F32.F64 R21, R20 ;  /* 0x0000001400157310 */ /* 0x0000620000301000 */
[----:B------:R-:W-:Y:S01]  /*0d50*/  MOV R0, 0x1 ;  /* 0x0000000100007802 */ /* 0x000fe20000000f00 */
[----:B------:R-:W-:Y:S06]  /*0d60*/  BSSY.RECONVERGENT B0, `(.L_x_44) ;  /* 0x000000f000007945 */ /* 0x000fec0003800200 */
[----:B------:R0:W2:Y:S04]  /*0d70*/  F2F.F32.F64 R17, R16 ;  /* 0x0000001000117310 */ /* 0x0000a80000301000 */
[----:B------:R-:W3:Y:S02]  /*0d80*/  @P0 LDC.64 R2, c[0x0][0x398] ;  /* 0x0000e600ff020b82 */ /* 0x000ee40000000a00 */
[----:B---3--:R-:W-:-:S04]  /*0d90*/  @P0 IADD3 R2, P1, PT, R8, R2, RZ ;  /* 0x0000000208020210 */ /* 0x008fc80007f3e0ff */
[----:B------:R-:W-:-:S05]  /*0da0*/  @P0 LEA.HI.X.SX32 R3, R8, R3, 0x1, P1 ;  /* 0x0000000308030211 */ /* 0x000fca00008f0eff */
[----:B------:R0:W-:Y:S01]  /*0db0*/  @P0 STG.E.U8 desc[UR4][R2.64], R0 ;  /* 0x0000000002000986 */ /* 0x0001e2000c101104 */
[----:B-12---:R-:W-:Y:S05]  /*0dc0*/  @P0 BRA `(.L_x_45) ;  /* 0x0000000000200947 */ /* 0x006fea0003800000 */
[----:B0-----:R-:W0:Y:S01]  /*0dd0*/  LDC.64 R2, c[0x0][0x390] ;  /* 0x0000e400ff027b82 */ /* 0x001e220000000a00 */
[----:B------:R-:W1:Y:S02]  /*0de0*/  LDCU.64 UR6, c[0x0][0x398] ;  /* 0x00007300ff0677ac */ /* 0x000e640008000a00 */
[----:B-1----:R-:W-:-:S04]  /*0df0*/  IADD3 R12, P0, PT, R8, UR6, RZ ;  /* 0x00000006080c7c10 */ /* 0x002fc8000ff1e0ff */
[C---:B------:R-:W-:Y:S01]  /*0e00*/  LEA.HI.X.SX32 R13, R8.reuse, UR7, 0x1, P0 ;  /* 0x00000007080d7c11 */ /* 0x040fe200080f0eff */
[----:B0-----:R-:W-:-:S04]  /*0e10*/  IMAD.WIDE R8, R8, 0x8, R2 ;  /* 0x0000000808087825 */ /* 0x001fc800078e0202 */
[----:B------:R1:W-:Y:S04]  /*0e20*/  STG.E.U8 desc[UR4][R12.64], RZ ;  /* 0x000000ff0c007986 */ /* 0x0003e8000c101104 */
[----:B------:R1:W-:Y:S04]  /*0e30*/  STG.E desc[UR4][R8.64], RZ ;  /* 0x000000ff08007986 */ /* 0x0003e8000c101904 */
[----:B------:R1:W-:Y:S02]  /*0e40*/  STG.E desc[UR4][R8.64+0x4], RZ ;  /* 0x000004ff08007986 */ /* 0x0003e4000c101904 */
.L_x_45:
[----:B------:R-:W-:Y:S05]  /*0e50*/  BSYNC.RECONVERGENT B0 ;  /* 0x0000000000007941 */ /* 0x000fea0003800200 */
.L_x_44:
[----:B------:R-:W-:Y:S04]  /*0e60*/  STG.E desc[UR4][R4.64], R11 ;  /* 0x0000000b04007986 */ /* 0x000fe8000c101904 */
[----:B------:R-:W-:Y:S04]  /*0e70*/  STG.E desc[UR4][R4.64+0x4], R15 ;  /* 0x0000040f04007986 */ /* 0x000fe8000c101904 */
[----:B------:R-:W-:Y:S04]  /*0e80*/  STG.E desc[UR4][R6.64], R17 ;  /* 0x0000001106007986 */ /* 0x000fe8000c101904 */
[----:B------:R-:W-:Y:S01]  /*0e90*/  STG.E desc[UR4][R6.64+0x4], R21 ;  /* 0x0000041506007986 */ /* 0x000fe2000c101904 */
[----:B------:R-:W-:Y:S05]  /*0ea0*/  EXIT ;  /* 0x000000000000794d */ /* 0x000fea0003800000 */
        .weak           $__internal_3_$__cuda_sm20_sqrt_rn_f32_slowpath
        .type           $__internal_3_$__cuda_sm20_sqrt_rn_f32_slowpath,@function
        .size           $__internal_3_$__cuda_sm20_sqrt_rn_f32_slowpath,(.L_x_67 - $__internal_3_$__cuda_sm20_sqrt_rn_f32_slowpath)
$__internal_3_$__cuda_sm20_sqrt_rn_f32_slowpath:
[----:B------:R-:W-:-:S13]  /*0eb0*/  LOP3.LUT P0, RZ, R0, 0x7fffffff, RZ, 0xc0, !PT ;  /* 0x7fffffff00ff7812 */ /* 0x000fda000780c0ff */
[----:B------:R-:W-:Y:S01]  /*0ec0*/  @!P0 MOV R18, R0 ;  /* 0x0000000000128202 */ /* 0x000fe20000000f00 */
[----:B------:R-:W-:Y:S06]  /*0ed0*/  @!P0 BRA `(.L_x_46) ;  /* 0x0000000000408947 */ /* 0x000fec0003800000 */
[----:B------:R-:W-:-:S13]  /*0ee0*/  FSETP.GEU.FTZ.AND P0, PT, R0, RZ, PT ;  /* 0x000000ff0000720b */ /* 0x000fda0003f1e000 */
        /* <DEDUP_REMOVED lines=9> */
[----:B------:R-:W-:-:S03]  /*0f80*/  @P0 FMUL.FTZ R19, R19, 0.5 ;  /* 0x3f00000013130820 */ /* 0x000fc60000410000 */
[----:B------:R-:W-:-:S04]  /*0f90*/  @P0 FADD.FTZ R18, -R13, -RZ ;  /* 0x800000ff0d120221 */ /* 0x000fc80000010100 */
[----:B------:R-:W-:Y:S01]  /*0fa0*/  @P0 FFMA R24, R13, R18, R22 ;  /* 0x000000120d180223 */ /* 0x000fe20000000016 */
[----:B------:R-:W-:-:S03]  /*0fb0*/  @!P0 MOV R18, R0 ;  /* 0x0000000000128202 */ /* 0x000fc60000000f00 */
[----:B------:R-:W-:-:S04]  /*0fc0*/  @P0 FFMA R19, R24, R19, R13 ;  /* 0x0000001318130223 */ /* 0x000fc8000000000d */
[----:B------:R-:W-:-:S07]  /*0fd0*/  @P0 FMUL.FTZ R18, R19, 2.3283064365386962891e-10 ;  /* 0x2f80000013120820 */ /* 0x000fce0000410000 */
.L_x_46:
[----:B------:R-:W-:Y:S01]  /*0fe0*/  HFMA2 R13, -RZ, RZ, 0, 0 ;  /* 0x00000000ff0d7431 */ /* 0x000fe200000001ff */
[----:B------:R-:W-:-:S03]  /*0ff0*/  MOV R0, R18 ;  /* 0x0000001200007202 */ /* 0x000fc60000000f00 */
[----:B------:R-:W-:Y:S05]  /*1000*/  RET.REL.NODEC R12 `(_Z6evolvi14configurazioneP17curandStateXORWOW) ;  /* 0xffffffec0cfc7950 */ /* 0x000fea0003c3ffff */
.L_x_47:
        /* <DEDUP_REMOVED lines=15> */
.L_x_67:


//--------------------- .text._Z11inizializza14configurazioneP17curandStateXORWOW --------------------------
	.section	.text._Z11inizializza14configurazioneP17curandStateXORWOW,"ax",@progbits
	.align	128
        .global         _Z11inizializza14configurazioneP17curandStateXORWOW
        .type           _Z11inizializza14configurazioneP17curandStateXORWOW,@function
        .size           _Z11inizializza14configurazioneP17curandStateXORWOW,(.L_x_68 - _Z11inizializza14configurazioneP17curandStateXORWOW)
        .other          _Z11inizializza14configurazioneP17curandStateXORWOW,@"STO_CUDA_ENTRY STV_DEFAULT"
_Z11inizializza14configurazioneP17curandStateXORWOW:
.text._Z11inizializza14configurazioneP17curandStateXORWOW:
[----:B------:R-:W-:Y:S01]  /*0000*/  LDC R1, c[0x0][0x37c] ;  /* 0x0000df00ff017b82 */ /* 0x000fe20000000800 */
[----:B------:R-:W0:Y:S07]  /*0010*/  S2R R12, SR_TID.X ;  /* 0x00000000000c7919 */ /* 0x000e2e0000002100 */
[----:B------:R-:W0:Y:S01]  /*0020*/  S2UR UR6, SR_CTAID.X ;  /* 0x00000000000679c3 */ /* 0x000e220000002500 */
[----:B------:R-:W1:Y:S07]  /*0030*/  LDCU.64 UR4, c[0x0][0x358] ;  /* 0x00006b00ff0477ac */ /* 0x000e6e0008000a00 */
[----:B------:R-:W0:Y:S08]  /*0040*/  LDC R5, c[0x0][0x360] ;  /* 0x0000d800ff057b82 */ /* 0x000e300000000800 */
[----:B------:R-:W2:Y:S01]  /*0050*/  LDC.64 R2, c[0x0][0x3a0] ;  /* 0x0000e800ff027b82 */ /* 0x000ea20000000a00 */
[----:B0-----:R-:W-:-:S04]  /*0060*/  IMAD R12, R5, UR6, R12 ;  /* 0x00000006050c7c24 */ /* 0x001fc8000f8e020c */
[----:B--2---:R-:W-:-:S05]  /*0070*/  IMAD.WIDE R2, R12, 0x30, R2 ;  /* 0x000000300c027825 */ /* 0x004fca00078e0202 */
[----:B-1----:R0:W5:Y:S04]  /*0080*/  LDG.E.64 R10, desc[UR4][R2.64] ;  /* 0x00000004020a7981 */ /* 0x002168000c1e1b00 */
[----:B------:R0:W5:Y:S04]  /*0090*/  LDG.E.64 R8, desc[UR4][R2.64+0x8] ;  /* 0x0000080402087981 */ /* 0x000168000c1e1b00 */
[----:B------:R0:W5:Y:S01]  /*00a0*/  LDG.E.64 R6, desc[UR4][R2.64+0x10] ;  /* 0x0000100402067981 */ /* 0x000162000c1e1b00 */
[----:B------:R-:W-:Y:S01]  /*00b0*/  BSSY.RECONVERGENT B0, `(.L_x_48) ;  /* 0x000002f000007945 */ /* 0x000fe20003800200 */
.L_x_52:
[----:B-----5:R-:W-:Y:S01]  /*00c0*/  SHF.R.U32.HI R0, RZ, 0x2, R11 ;  /* 0x00000002ff007819 */ /* 0x020fe2000001160b */
[----:B------:R-:W-:Y:S01]  /*00d0*/  HFMA2 R15, -RZ, RZ, 2.125, 0 ;  /* 0x40400000ff0f7431 */ /* 0x000fe200000001ff */
[----:B------:R-:W-:Y:S01]  /*00e0*/  SHF.L.U32 R5, R7, 0x4, RZ ;  /* 0x0000000407057819 */ /* 0x000fe200000006ff */
[----:B------:R-:W-:Y:S01]  /*00f0*/  BSSY.RECONVERGENT B1, `(.L_x_49) ;  /* 0x0000027000017945 */ /* 0x000fe20003800200 */
[----:B------:R-:W-:Y:S02]  /*0100*/  LOP3.LUT R0, R0, R11, RZ, 0x3c, !PT ;  /* 0x0000000b00007212 */ /* 0x000fe400078e3cff */
[----:B------:R-:W-:-:S03]  /*0110*/  SHF.R.U32.HI R11, RZ, 0x2, R8 ;  /* 0x00000002ff0b7819 */ /* 0x000fc60000011608 */
[----:B------:R-:W-:Y:S01]  /*0120*/  IMAD.SHL.U32 R4, R0, 0x2, RZ ;  /* 0x0000000200047824 */ /* 0x000fe200078e00ff */
[----:B------:R-:W-:-:S04]  /*0130*/  LOP3.LUT R11, R11, R8, RZ, 0x3c, !PT ;  /* 0x000000080b0b7212 */ /* 0x000fc800078e3cff */
[----:B------:R-:W-:Y:S01]  /*0140*/  LOP3.LUT R0, R0, R4, R5, 0x96, !PT ;  /* 0x0000000400007212 */ /* 0x000fe200078e9605 */
[----:B------:R-:W-:Y:S01]  /*0150*/  IMAD.SHL.U32 R5, R11, 0x2, RZ ;  /* 0x000000020b057824 */ /* 0x000fe200078e00ff */
[----:B------:R-:W-:Y:S02]  /*0160*/  MOV R4, R6 ;  /* 0x0000000600047202 */ /* 0x000fe40000000f00 */
[----:B------:R-:W-:-:S04]  /*0170*/  LOP3.LUT R6, R0, R7, RZ, 0x3c, !PT ;  /* 0x0000000700067212 */ /* 0x000fc800078e3cff */
[----:B------:R-:W-:-:S04]  /*0180*/  SHF.L.U32 R0, R6, 0x4, RZ ;  /* 0x0000000406007819 */ /* 0x000fc800000006ff */
[----:B------:R-:W-:Y:S01]  /*0190*/  LOP3.LUT R5, R11, R5, R0, 0x96, !PT ;  /* 0x000000050b057212 */ /* 0x000fe200078e9600 */
[----:B------:R-:W-:Y:S01]  /*01a0*/  IMAD.MOV.U32 R11, RZ, RZ, 0x2f800000 ;  /* 0x2f800000ff0b7424 */ /* 0x000fe200078e00ff */
[C---:B------:R-:W-:Y:S01]  /*01b0*/  IADD3 R0, PT, PT, R10.reuse, 0x587c5, R6 ;  /* 0x000587c50a007810 */ /* 0x040fe20007ffe006 */
[----:B------:R-:W-:Y:S01]  /*01c0*/  VIADD R10, R10, 0xb0f8a ;  /* 0x000b0f8a0a0a7836 */ /* 0x000fe20000000000 */
[----:B------:R-:W-:Y:S02]  /*01d0*/  LOP3.LUT R5, R5, R6, RZ, 0x3c, !PT ;  /* 0x0000000605057212 */ /* 0x000fe400078e3cff */
[----:B------:R-:W-:Y:S02]  /*01e0*/  I2FP.F32.U32 R0, R0 ;  /* 0x0000000000007245 */ /* 0x000fe40000201000 */
[----:B------:R-:W-:-:S03]  /*01f0*/  IADD3 R8, PT, PT, R5, R10, RZ ;  /* 0x0000000a05087210 */ /* 0x000fc60007ffe0ff */
[----:B------:R-:W-:Y:S01]  /*0200*/  FFMA R0, R0, R11, 1.1641532182693481445e-10 ;  /* 0x2f00000000007423 */ /* 0x000fe2000000000b */
[----:B------:R-:W-:-:S03]  /*0210*/  I2FP.F32.U32 R8, R8 ;  /* 0x0000000800087245 */ /* 0x000fc60000201000 */
[----:B------:R-:W-:Y:S02]  /*0220*/  FFMA R14, R0, R15, -1.5 ;  /* 0xbfc00000000e7423 */ /* 0x000fe4000000000f */
[----:B------:R-:W-:-:S04]  /*0230*/  FFMA R8, R8, R11, 1.1641532182693481445e-10 ;  /* 0x2f00000008087423 */ /* 0x000fc8000000000b */
[----:B------:R-:W-:-:S04]  /*0240*/  FFMA R13, R8, R15, -1.5 ;  /* 0xbfc00000080d7423 */ /* 0x000fc8000000000f */
[----:B------:R-:W-:-:S04]  /*0250*/  FMUL R11, R13, R13 ;  /* 0x0000000d0d0b7220 */ /* 0x000fc80000400000 */
[----:B------:R-:W-:Y:S01]  /*0260*/  FFMA R15, R14, R14, R11 ;  /* 0x0000000e0e0f7223 */ /* 0x000fe2000000000b */
[----:B------:R-:W-:Y:S01]  /*0270*/  MOV R11, R9 ;  /* 0x00000009000b7202 */ /* 0x000fe20000000f00 */
[----:B------:R-:W-:Y:S01]  /*0280*/  IMAD.MOV.U32 R9, RZ, RZ, R7 ;  /* 0x000000ffff097224 */ /* 0x000fe200078e0007 */
[----:B------:R-:W-:Y:S01]  /*0290*/  MOV R7, R5 ;  /* 0x0000000500077202 */ /* 0x000fe20000000f00 */
[----:B------:R-:W-:Y:S01]  /*02a0*/  VIADD R0, R15, 0xf3000000 ;  /* 0xf30000000f007836 */ /* 0x000fe20000000000 */
[----:B------:R1:W2:Y:S04]  /*02b0*/  MUFU.RSQ R8, R15 ;  /* 0x0000000f00087308 */ /* 0x0002a80000001400 */
[----:B------:R-:W-:-:S13]  /*02c0*/  ISETP.GT.U32.AND P0, PT, R0, 0x727fffff, PT ;  /* 0x727fffff0000780c */ /* 0x000fda0003f04070 */
[----:B-12---:R-:W-:Y:S05]  /*02d0*/  @!P0 BRA `(.L_x_50) ;  /* 0x0000000000108947 */ /* 0x006fea0003800000 */
[----:B------:R-:W-:-:S07]  /*02e0*/  MOV R18, 0x300 ;  /* 0x0000030000127802 */ /* 0x000fce0000000f00 */
[----:B0-----:R-:W-:Y:S05]  /*02f0*/  CALL.REL.NOINC `($__internal_4_$__cuda_sm20_sqrt_rn_f32_slowpath) ;  /* 0x0000000000607944 */ /* 0x001fea0003c00000 */
[----:B------:R-:W-:Y:S01]  /*0300*/  IMAD.MOV.U32 R0, RZ, RZ, R5 ;  /* 0x000000ffff007224 */ /* 0x000fe200078e0005 */
[----:B------:R-:W-:Y:S06]  /*0310*/  BRA `(.L_x_51) ;  /* 0x0000000000107947 */ /* 0x000fec0003800000 */
.L_x_50:
[----:B------:R-:W-:Y:S01]  /*0320*/  FMUL.FTZ R0, R15, R8 ;  /* 0x000000080f007220 */ /* 0x000fe20000410000 */
[----:B------:R-:W-:-:S03]  /*0330*/  FMUL.FTZ R8, R8, 0.5 ;  /* 0x3f00000008087820 */ /* 0x000fc60000410000 */
[----:B------:R-:W-:-:S04]  /*0340*/  FFMA R5, -R0, R0, R15 ;  /* 0x0000000000057223 */ /* 0x000fc8000000010f */
[----:B------:R-:W-:-:S07]  /*0350*/  FFMA R0, R5, R8, R0 ;  /* 0x0000000805007223 */ /* 0x000fce0000000000 */
.L_x_51:
[----:B------:R-:W-:Y:S05]  /*0360*/  BSYNC.RECONVERGENT B1 ;  /* 0x0000000000017941 */ /* 0x000fea0003800200 */
.L_x_49:
[----:B------:R-:W-:Y:S02]  /*0370*/  FSETP.GEU.AND P0, PT, R0, 1, PT ;  /* 0x3f8000000000780b */ /* 0x000fe40003f0e000 */
[----:B------:R-:W-:-:S11]  /*0380*/  MOV R8, R4 ;  /* 0x0000000400087202 */ /* 0x000fd60000000f00 */
[----:B------:R-:W-:Y:S05]  /*0390*/  @P0 BRA `(.L_x_52) ;  /* 0xfffffffc00480947 */ /* 0x000fea000383ffff */
[----:B------:R-:W-:Y:S05]  /*03a0*/  BSYNC.RECONVERGENT B0 ;  /* 0x0000000000007941 */ /* 0x000fea0003800200 */
.L_x_48:
[----:B------:R-:W1:Y:S01]  /*03b0*/  LDC.64 R16, c[0x0][0x388] ;  /* 0x0000e200ff107b82 */ /* 0x000e620000000a00 */
[----:B------:R-:W-:Y:S01]  /*03c0*/  MOV R5, R9 ;  /* 0x0000000900057202 */ /* 0x000fe20000000f00 */
[----:B------:R-:W-:Y:S04]  /*03d0*/  STG.E.64 desc[UR4][R2.64+0x10], R6 ;  /* 0x0000100602007986 */ /* 0x000fe8000c101b04 */
[----:B------:R-:W-:Y:S02]  /*03e0*/  STG.E.64 desc[UR4][R2.64+0x8], R4 ;  /* 0x0000080402007986 */ /* 0x000fe4000c101b04 */
[----:B------:R-:W2:Y:S02]  /*03f0*/  LDC.64 R18, c[0x0][0x380] ;  /* 0x0000e000ff127b82 */ /* 0x000ea40000000a00 */
[----:B------:R-:W-:Y:S01]  /*0400*/  STG.E.64 desc[UR4][R2.64], R10 ;  /* 0x0000000a02007986 */ /* 0x000fe2000c101b04 */
[----:B-1----:R-:W-:-:S05]  /*0410*/  IMAD.WIDE R8, R12, 0x8, R16 ;  /* 0x000000080c087825 */ /* 0x002fca00078e0210 */
[----:B------:R-:W-:Y:S01]  /*0420*/  STG.E desc[UR4][R8.64], R14 ;  /* 0x0000000e08007986 */ /* 0x000fe2000c101904 */
[----:B--2---:R-:W-:-:S03]  /*0430*/  IMAD.WIDE R16, R12, 0x8, R18 ;  /* 0x000000080c107825 */ /* 0x004fc600078e0212 */
[----:B------:R-:W-:Y:S04]  /*0440*/  STG.E desc[UR4][R8.64+0x4], R13 ;  /* 0x0000040d08007986 */ /* 0x000fe8000c101904 */
[----:B------:R-:W-:Y:S04]  /*0450*/  STG.E desc[UR4][R16.64], RZ ;  /* 0x000000ff10007986 */ /* 0x000fe8000c101904 */
[----:B------:R-:W-:Y:S01]  /*0460*/  STG.E desc[UR4][R16.64+0x4], RZ ;  /* 0x000004ff10007986 */ /* 0x000fe2000c101904 */
[----:B------:R-:W-:Y:S05]  /*0470*/  EXIT ;  /* 0x000000000000794d */ /* 0x000fea0003800000 */
        .weak           $__internal_4_$__cuda_sm20_sqrt_rn_f32_slowpath
        .type           $__internal_4_$__cuda_sm20_sqrt_rn_f32_slowpath,@function
        .size           $__internal_4_$__cuda_sm20_sqrt_rn_f32_slowpath,(.L_x_68 - $__internal_4_$__cuda_sm20_sqrt_rn_f32_slowpath)
$__internal_4_$__cuda_sm20_sqrt_rn_f32_slowpath:
[----:B------:R-:W-:-:S13]  /*0480*/  LOP3.LUT P0, RZ, R15, 0x7fffffff, RZ, 0xc0, !PT ;  /* 0x7fffffff0fff7812 */ /* 0x000fda000780c0ff */
[----:B------:R-:W-:Y:S01]  /*0490*/  @!P0 IMAD.MOV.U32 R5, RZ, RZ, R15 ;  /* 0x000000ffff058224 */ /* 0x000fe200078e000f */
[----:B------:R-:W-:Y:S06]  /*04a0*/  @!P0 BRA `(.L_x_53) ;  /* 0x0000000000448947 */ /* 0x000fec0003800000 */
[----:B------:R-:W-:Y:S02]  /*04b0*/  FSETP.GEU.FTZ.AND P0, PT, R15, RZ, PT ;  /* 0x000000ff0f00720b */ /* 0x000fe40003f1e000 */
[----:B------:R-:W-:-:S11]  /*04c0*/  MOV R0, R15 ;  /* 0x0000000f00007202 */ /* 0x000fd60000000f00 */
[----:B------:R-:W-:Y:S01]  /*04d0*/  @!P0 MOV R5, 0x7fffffff ;  /* 0x7fffffff00058802 */ /* 0x000fe20000000f00 */
        /* <DEDUP_REMOVED lines=9> */
[----:B------:R-:W-:Y:S02]  /*0570*/  @!P0 IMAD.MOV.U32 R5, RZ, RZ, R0 ;  /* 0x000000ffff058224 */ /* 0x000fe400078e0000 */
[----:B------:R-:W-:-:S04]  /*0580*/  @P0 FADD.FTZ R16, -R15, -RZ ;  /* 0x800000ff0f100221 */ /* 0x000fc80000010100 */
[----:B------:R-:W-:-:S04]  /*0590*/  @P0 FFMA R16, R15, R16, R8 ;  /* 0x000000100f100223 */ /* 0x000fc80000000008 */
[----:B------:R-:W-:-:S04]  /*05a0*/  @P0 FFMA R16, R16, R17, R15 ;  /* 0x0000001110100223 */ /* 0x000fc8000000000f */
[----:B------:R-:W-:-:S07]  /*05b0*/  @P0 FMUL.FTZ R5, R16, 2.3283064365386962891e-10 ;  /* 0x2f80000010050820 */ /* 0x000fce0000410000 */
.L_x_53:
[----:B------:R-:W-:Y:S01]  /*05c0*/  HFMA2 R17, -RZ, RZ, 0, 0 ;  /* 0x00000000ff117431 */ /* 0x000fe200000001ff */
[----:B------:R-:W-:-:S04]  /*05d0*/  MOV R16, R18 ;  /* 0x0000001200107202 */ /* 0x000fc80000000f00 */
[----:B------:R-:W-:Y:S05]  /*05e0*/  RET.REL.NODEC R16 `(_Z11inizializza14configurazioneP17curandStateXORWOW) ;  /* 0xfffffff810847950 */ /* 0x000fea0003c3ffff */
.L_x_54:
        /* <DEDUP_REMOVED lines=9> */
.L_x_68:


//--------------------- .text._Z19setup_random_kernelP17curandStateXORWOW --------------------------
	.section	.text._Z19setup_random_kernelP17curandStateXORWOW,"ax",@progbits
	.align	128
        .global         _Z19setup_random_kernelP17curandStateXORWOW
        .type           _Z19setup_random_kernelP17curandStateXORWOW,@function
        .size           _Z19setup_random_kernelP17curandStateXORWOW,(.L_x_72 - _Z19setup_random_kernelP17curandStateXORWOW)
        .other          _Z19setup_random_kernelP17curandStateXORWOW,@"STO_CUDA_ENTRY STV_DEFAULT"
_Z19setup_random_kernelP17curandStateXORWOW:
.text._Z19setup_random_kernelP17curandStateXORWOW:
[----:B------:R-:W-:Y:S01]  /*0000*/  LDC R1, c[0x0][0x37c] ;  /* 0x0000df00ff017b82 */ /* 0x000fe20000000800 */
[----:B------:R-:W0:Y:S07]  /*0010*/  S2R R13, SR_TID.X ;  /* 0x00000000000d7919 */ /* 0x000e2e0000002100 */
[----:B------:R-:W0:Y:S01]  /*0020*/  S2UR UR6, SR_CTAID.X ;  /* 0x00000000000679c3 */ /* 0x000e220000002500 */
[----:B------:R-:W1:Y:S01]  /*0030*/  LDCU.64 UR4, c[0x0][0x358] ;  /* 0x00006b00ff0477ac */ /* 0x000e620008000a00 */
[----:B------:R-:W-:Y:S01]  /*0040*/  IMAD.MOV.U32 R2, RZ, RZ, 0x3198c20f ;  /* 0x3198c20fff027424 */ /* 0x000fe200078e00ff */
[----:B------:R-:W-:Y:S01]  /*0050*/  BSSY.RECONVERGENT B0, `(.L_x_55) ;  /* 0x00000df000007945 */ /* 0x000fe20003800200 */
[----:B------:R-:W-:-:S02]  /*0060*/  IMAD.MOV.U32 R3, RZ, RZ, 0x5efdb30c ;  /* 0x5efdb30cff037424 */ /* 0x000fc400078e00ff */
[----:B------:R-:W-:Y:S02]  /*0070*/  IMAD.MOV.U32 R4, RZ, RZ, 0x423bb012 ;  /* 0x423bb012ff047424 */ /* 0x000fe400078e00ff */
[----:B------:R-:W0:Y:S01]  /*0080*/  LDC R0, c[0x0][0x360] ;  /* 0x0000d800ff007b82 */ /* 0x000e220000000800 */
[----:B------:R-:W-:Y:S02]  /*0090*/  IMAD.MOV.U32 R5, RZ, RZ, -0x75bd8fc ;  /* 0xf8a42704ff057424 */ /* 0x000fe400078e00ff */
[----:B------:R-:W-:Y:S02]  /*00a0*/  IMAD.MOV.U32 R8, RZ, RZ, -0x23270784 ;  /* 0xdcd8f87cff087424 */ /* 0x000fe400078e00ff */
[----:B------:R-:W-:-:S03]  /*00b0*/  IMAD.MOV.U32 R9, RZ, RZ, 0x57fa2510 ;  /* 0x57fa2510ff097424 */ /* 0x000fc600078e00ff */
[----:B------:R-:W2:Y:S01]  /*00c0*/  LDC.64 R6, c[0x0][0x380] ;  /* 0x0000e000ff067b82 */ /* 0x000ea20000000a00 */
[----:B0-----:R-:W-:-:S05]  /*00d0*/  IMAD R13, R0, UR6, R13 ;  /* 0x00000006000d7c24 */ /* 0x001fca000f8e020d */
[C---:B------:R-:W-:Y:S01]  /*00e0*/  ISETP.NE.AND P0, PT, R13.reuse, RZ, PT ;  /* 0x000000ff0d00720c */ /* 0x040fe20003f05270 */
[----:B--2---:R-:W-:-:S05]  /*00f0*/  IMAD.WIDE R6, R13, 0x30, R6 ;  /* 0x000000300d067825 */ /* 0x004fca00078e0206 */
[----:B-1----:R0:W-:Y:S04]  /*0100*/  STG.E.64 desc[UR4][R6.64], R2 ;  /* 0x0000000206007986 */ /* 0x0021e8000c101b04 */
[----:B------:R0:W-:Y:S04]  /*0110*/  STG.E.64 desc[UR4][R6.64+0x8], R4 ;  /* 0x0000080406007986 */ /* 0x0001e8000c101b04 */
[----:B------:R0:W-:Y:S01]  /*0120*/  STG.E.64 desc[UR4][R6.64+0x10], R8 ;  /* 0x0000100806007986 */ /* 0x0001e2000c101b04 */
[----:B------:R-:W-:Y:S05]  /*0130*/  @!P0 BRA `(.L_x_56) ;  /* 0x0000000c00408947 */ /* 0x000fea0003800000 */
[----:B------:R-:W-:Y:S01]  /*0140*/  SHF.R.S32.HI R0, RZ, 0x1f, R13 ;  /* 0x0000001fff007819 */ /* 0x000fe2000001140d */
[----:B------:R-:W-:-:S07]  /*0150*/  IMAD.MOV.U32 R12, RZ, RZ, RZ ;  /* 0x000000ffff0c7224 */ /* 0x000fce00078e00ff */
.L_x_62:
[----:B0-----:R-:W-:Y:S01]  /*0160*/  LOP3.LUT R2, R13, 0x3, RZ, 0xc0, !PT ;  /* 0x000000030d027812 */ /* 0x001fe200078ec0ff */
[----:B------:R-:W-:Y:S03]  /*0170*/  BSSY.RECONVERGENT B1, `(.L_x_57) ;  /* 0x00000c6000017945 */ /* 0x000fe60003800200 */
[----:B------:R-:W-:-:S04]  /*0180*/  ISETP.NE.U32.AND P0, PT, R2, RZ, PT ;  /* 0x000000ff0200720c */ /* 0x000fc80003f05070 */
[----:B------:R-:W-:-:S13]  /*0190*/  ISETP.NE.AND.EX P0, PT, RZ, RZ, PT, P0 ;  /* 0x000000ffff00720c */ /* 0x000fda0003f05300 */
[----:B------:R-:W-:Y:S05]  /*01a0*/  @!P0 BRA `(.L_x_58) ;  /* 0x0000000c00088947 */ /* 0x000fea0003800000 */
[----:B------:R-:W0:Y:S01]  /*01b0*/  LDC.64 R8, c[0x4][RZ] ;  /* 0x01000000ff087b82 */ /* 0x000e220000000a00 */
[----:B------:R-:W-:Y:S02]  /*01c0*/  IMAD.MOV.U32 R14, RZ, RZ, RZ ;  /* 0x000000ffff0e7224 */ /* 0x000fe400078e00ff */
[----:B0-----:R-:W-:-:S07]  /*01d0*/  IMAD.WIDE.U32 R8, R12, 0xc80, R8 ;  /* 0x00000c800c087825 */ /* 0x001fce00078e0008 */
.L_x_61:
[----:B0-----:R-:W-:Y:S01]  /*01e0*/  IMAD.MOV.U32 R15, RZ, RZ, RZ ;  /* 0x000000ffff0f7224 */ /* 0x001fe200078e00ff */
[----:B------:R-:W-:Y:S01]  /*01f0*/  CS2R R2, SRZ ;  /* 0x0000000000027805 */ /* 0x000fe2000001ff00 */
[----:B------:R-:W-:Y:S01]  /*0200*/  IMAD.MOV.U32 R17, RZ, RZ, RZ ;  /* 0x000000ffff117224 */ /* 0x000fe200078e00ff */
[----:B------:R-:W-:-:S07]  /*0210*/  CS2R R4, SRZ ;  /* 0x0000000000047805 */ /* 0x000fce000001ff00 */
.L_x_60:
[----:B------:R-:W-:-:S05]  /*0220*/  IMAD.WIDE.U32 R10, R17, 0x4, R6 ;  /* 0x00000004110a7825 */ /* 0x000fca00078e0006 */
[----:B------:R0:W5:Y:S01]  /*0230*/  LDG.E R16, desc[UR4][R10.64+0x4] ;  /* 0x000004040a107981 */ /* 0x000162000c1e1900 */
[----:B------:R-:W-:-:S07]  /*0240*/  IMAD.MOV.U32 R19, RZ, RZ, RZ ;  /* 0x000000ffff137224 */ /* 0x000fce00078e00ff */
.L_x_59:
[----:B-----5:R-:W-:Y:S01]  /*0250*/  SHF.R.U32.HI R24, RZ, R19, R16 ;  /* 0x00000013ff187219 */ /* 0x020fe20000011610 */
[----:B0-----:R-:W-:-:S03]  /*0260*/  IMAD.SHL.U32 R10, R17, 0x20, RZ ;  /* 0x00000020110a7824 */ /* 0x001fc600078e00ff */
[----:B------:R-:W-:Y:S01]  /*0270*/  LOP3.LUT R11, R24, 0x1, RZ, 0xc0, !PT ;  /* 0x00000001180b7812 */ /* 0x000fe200078ec0ff */
[----:B------:R-:W-:-:S03]  /*0280*/  IMAD.IADD R10, R10, 0x1, R19 ;  /* 0x000000010a0a7824 */ /* 0x000fc600078e0213 */
[----:B------:R-:W-:Y:S01]  /*0290*/  ISETP.NE.U32.AND P0, PT, R11, 0x1, PT ;  /* 0x000000010b00780c */ /* 0x000fe20003f05070 */
[----:B------:R-:W-:-:S03]  /*02a0*/  IMAD R11, R10, 0x5, RZ ;  /* 0x000000050a0b7824 */ /* 0x000fc600078e02ff */
[----:B------:R-:W-:Y:S01]  /*02b0*/  R2P PR, R24, 0x7e ;  /* 0x0000007e18007804 */ /* 0x000fe20000000000 */
[----:B------:R-:W-:-:S08]  /*02c0*/  IMAD.WIDE.U32 R10, R11, 0x4, R8 ;  /* 0x000000040b0a7825 */ /* 0x000fd000078e0008 */
[----:B------:R-:W2:Y:S04]  /*02d0*/  @!P0 LDG.E R18, desc[UR4][R10.64] ;  /* 0x000000040a128981 */ /* 0x000ea8000c1e1900 */
[----:B------:R-:W3:Y:S04]  /*02e0*/  @!P0 LDG.E R20, desc[UR4][R10.64+0x10] ;  /* 0x000010040a148981 */ /* 0x000ee8000c1e1900 */
[----:B------:R-:W4:Y:S04]  /*02f0*/  @P1 LDG.E R22, desc[UR4][R10.64+0x14] ;  /* 0x000014040a161981 */ /* 0x000f28000c1e1900 */
[----:B------:R-:W4:Y:S04]  /*0300*/  @P2 LDG.E R26, desc[UR4][R10.64+0x28] ;  /* 0x000028040a1a2981 */ /* 0x000f28000c1e1900 */
[----:B------:R-:W4:Y:S04]  /*0310*/  @!P0 LDG.E R21, desc[UR4][R10.64+0x4] ;  /* 0x000004040a158981 */ /* 0x000f28000c1e1900 */
[----:B------:R-:W4:Y:S04]  /*0320*/  @!P0 LDG.E R23, desc[UR4][R10.64+0xc] ;  /* 0x00000c040a178981 */ /* 0x000f28000c1e1900 */
[----:B------:R-:W4:Y:S04]  /*0330*/  @P1 LDG.E R25, desc[UR4][R10.64+0x18] ;  /* 0x000018040a191981 */ /* 0x000f28000c1e1900 */
[----:B------:R-:W4:Y:S04]  /*0340*/  @P3 LDG.E R28, desc[UR4][R10.64+0x3c] ;  /* 0x00003c040a1c3981 */ /* 0x000f28000c1e1900 */
[----:B------:R-:W4:Y:S01]  /*0350*/  @P6 LDG.E R27, desc[UR4][R10.64+0x7c] ;  /* 0x00007c040a1b6981 */ /* 0x000f22000c1e1900 */
[----:B--2---:R-:W-:-:S03]  /*0360*/  @!P0 LOP3.LUT R15, R15, R18, RZ, 0x3c, !PT ;  /* 0x000000120f0f8212 */ /* 0x004fc600078e3cff */
[----:B------:R-:W2:Y:S01]  /*0370*/  @!P0 LDG.E R18, desc[UR4][R10.64+0x8] ;  /* 0x000008040a128981 */ /* 0x000ea2000c1e1900 */
[----:B---3--:R-:W-:-:S03]  /*0380*/  @!P0 LOP3.LUT R3, R3, R20, RZ, 0x3c, !PT ;  /* 0x0000001403038212 */ /* 0x008fc600078e3cff */
[----:B------:R-:W3:Y:S01]  /*0390*/  @P1 LDG.E R20, desc[UR4][R10.64+0x24] ;  /* 0x000024040a141981 */ /* 0x000ee2000c1e1900 */
[----:B----4-:R-:W-:-:S03]  /*03a0*/  @P1 LOP3.LUT R15, R15, R22, RZ, 0x3c, !PT ;  /* 0x000000160f0f1212 */ /* 0x010fc600078e3cff */
[----:B------:R-:W4:Y:S01]  /*03b0*/  @P2 LDG.E R22, desc[UR4][R10.64+0x38] ;  /* 0x000038040a162981 */ /* 0x000f22000c1e1900 */
[----:B------:R-:W-:-:S03]  /*03c0*/  @P2 LOP3.LUT R15, R15, R26, RZ, 0x3c, !PT ;  /* 0x0000001a0f0f2212 */ /* 0x000fc600078e3cff */
[----:B------:R-:W4:Y:S01]  /*03d0*/  @P4 LDG.E R26, desc[UR4][R10.64+0x50] ;  /* 0x000050040a1a4981 */ /* 0x000f22000c1e1900 */
[----:B------:R-:W-:-:S03]  /*03e0*/  @!P0 LOP3.LUT R4, R4, R21, RZ, 0x3c, !PT ;  /* 0x0000001504048212 */ /* 0x000fc600078e3cff */
[----:B------:R-:W4:Y:S01]  /*03f0*/  @P1 LDG.E R21, desc[UR4][R10.64+0x20] ;  /* 0x000020040a151981 */ /* 0x000f22000c1e1900 */
[----:B------:R-:W-:-:S03]  /*0400*/  @!P0 LOP3.LUT R2, R2, R23, RZ, 0x3c, !PT ;  /* 0x0000001702028212 */ /* 0x000fc600078e3cff */
[----:B------:R-:W4:Y:S01]  /*0410*/  @P2 LDG.E R23, desc[UR4][R10.64+0x2c] ;  /* 0x00002c040a172981 */ /* 0x000f22000c1e1900 */
[----:B------:R-:W-:-:S03]  /*0420*/  @P1 LOP3.LUT R4, R4, R25, RZ, 0x3c, !PT ;  /* 0x0000001904041212 */ /* 0x000fc600078e3cff */
[----:B------:R-:W4:Y:S01]  /*0430*/  @P2 LDG.E R25, desc[UR4][R10.64+0x34] ;  /* 0x000034040a192981 */ /* 0x000f22000c1e1900 */
[----:B--2---:R-:W-:-:S03]  /*0440*/  @!P0 LOP3.LUT R5, R5, R18, RZ, 0x3c, !PT ;  /* 0x0000001205058212 */ /* 0x004fc600078e3cff */
[----:B------:R-:W2:Y:S01]  /*0450*/  @P1 LDG.E R18, desc[UR4][R10.64+0x1c] ;  /* 0x00001c040a121981 */ /* 0x000ea2000c1e1900 */
[----:B---3--:R-:W-:-:S03]  /*0460*/  @P1 LOP3.LUT R3, R3, R20, RZ, 0x3c, !PT ;  /* 0x0000001403031212 */ /* 0x008fc600078e3cff */
[----:B------:R-:W3:Y:S01]  /*0470*/  @P2 LDG.E R20, desc[UR4][R10.64+0x30] ;  /* 0x000030040a142981 */ /* 0x000ee2000c1e1900 */
[----:B----4-:R-:W-:-:S03]  /*0480*/  @P2 LOP3.LUT R3, R3, R22, RZ, 0x3c, !PT ;  /* 0x0000001603032212 */ /* 0x010fc600078e3cff */
[----:B------:R-:W4:Y:S01]  /*0490*/  @P3 LDG.E R22, desc[UR4][R10.64+0x4c] ;  /* 0x00004c040a163981 */ /* 0x000f22000c1e1900 */
[----:B------:R-:W-:-:S04]  /*04a0*/  @P3 LOP3.LUT R15, R15, R28, RZ, 0x3c, !PT ;  /* 0x0000001c0f0f3212 */ /* 0x000fc800078e3cff */
[----:B------:R-:W-:Y:S02]  /*04b0*/  @P4 LOP3.LUT R15, R15, R26, RZ, 0x3c, !PT ;  /* 0x0000001a0f0f4212 */ /* 0x000fe400078e3cff */
[----:B------:R-:W-:Y:S01]  /*04c0*/  @P1 LOP3.LUT R2, R2, R21, RZ, 0x3c, !PT ;  /* 0x0000001502021212 */ /* 0x000fe200078e3cff */
[----:B------:R-:W4:Y:S04]  /*04d0*/  @P5 LDG.E R26, desc[UR4][R10.64+0x64] ;  /* 0x000064040a1a5981 */ /* 0x000f28000c1e1900 */
[----:B------:R-:W4:Y:S01]  /*04e0*/  @P3 LDG.E R21, desc[UR4][R10.64+0x40] ;  /* 0x000040040a153981 */ /* 0x000f22000c1e1900 */
[----:B------:R-:W-:Y:S02]  /*04f0*/  @P2 LOP3.LUT R4, R4, R23, RZ, 0x3c, !PT ;  /* 0x0000001704042212 */ /* 0x000fe400078e3cff */
[----:B------:R-:W-:Y:S01]  /*0500*/  @P2 LOP3.LUT R2, R2, R25, RZ, 0x3c, !PT ;  /* 0x0000001902022212 */ /* 0x000fe200078e3cff */
[----:B------:R-:W4:Y:S04]  /*0510*/  @P3 LDG.E R23, desc[UR4][R10.64+0x48] ;  /* 0x000048040a173981 */ /* 0x000f28000c1e1900 */
[----:B------:R-:W4:Y:S01]  /*0520*/  @P4 LDG.E R25, desc[UR4][R10.64+0x54] ;  /* 0x000054040a194981 */ /* 0x000f22000c1e1900 */
[----:B--2---:R-:W-:-:S03]  /*0530*/  @P1 LOP3.LUT R5, R5, R18, RZ, 0x3c, !PT ;  /* 0x0000001205051212 */ /* 0x004fc600078e3cff */
[----:B------:R-:W2:Y:S01]  /*0540*/  @P3 LDG.E R18, desc[UR4][R10.64+0x44] ;  /* 0x000044040a123981 */ /* 0x000ea2000c1e1900 */
[----:B---3--:R-:W-:-:S03]  /*0550*/  @P2 LOP3.LUT R5, R5, R20, RZ, 0x3c, !PT ;  /* 0x0000001405052212 */ /* 0x008fc600078e3cff */
[----:B------:R-:W3:Y:S01]  /*0560*/  @P4 LDG.E R20, desc[UR4][R10.64+0x58] ;  /* 0x000058040a144981 */ /* 0x000ee2000c1e1900 */
[----:B----4-:R-:W-:-:S03]  /*0570*/  @P3 LOP3.LUT R3, R3, R22, RZ, 0x3c, !PT ;  /* 0x0000001603033212 */ /* 0x010fc600078e3cff */
[----:B------:R-:W4:Y:S01]  /*0580*/  @P4 LDG.E R22, desc[UR4][R10.64+0x60] ;  /* 0x000060040a164981 */ /* 0x000f22000c1e1900 */
[----:B------:R-:W-:Y:S02]  /*0590*/  LOP3.LUT P0, RZ, R24, 0x80, RZ, 0xc0, !PT ;  /* 0x0000008018ff7812 */ /* 0x000fe4000780c0ff */
[----:B------:R-:W-:Y:S02]  /*05a0*/  @P5 LOP3.LUT R15, R15, R26, RZ, 0x3c, !PT ;  /* 0x0000001a0f0f5212 */ /* 0x000fe400078e3cff */
[----:B------:R-:W4:Y:S01]  /*05b0*/  @P6 LDG.E R26, desc[UR4][R10.64+0x78] ;  /* 0x000078040a1a6981 */ /* 0x000f22000c1e1900 */
[----:B------:R-:W-:-:S03]  /*05c0*/  @P3 LOP3.LUT R4, R4, R21, RZ, 0x3c, !PT ;  /* 0x0000001504043212 */ /* 0x000fc600078e3cff */
[----:B------:R-:W4:Y:S01]  /*05d0*/  @P4 LDG.E R21, desc[UR4][R10.64+0x5c] ;  /* 0x00005c040a154981 */ /* 0x000f22000c1e1900 */
[----:B------:R-:W-:-:S03]  /*05e0*/  @P3 LOP3.LUT R2, R2, R23, RZ, 0x3c, !PT ;  /* 0x0000001702023212 */ /* 0x000fc600078e3cff */
[----:B------:R-:W4:Y:S01]  /*05f0*/  @P5 LDG.E R23, desc[UR4][R10.64+0x68] ;  /* 0x000068040a175981 */ /* 0x000f22000c1e1900 */
[----:B------:R-:W-:-:S03]  /*0600*/  @P4 LOP3.LUT R4, R4, R25, RZ, 0x3c, !PT ;  /* 0x0000001904044212 */ /* 0x000fc600078e3cff */
[----:B------:R-:W4:Y:S01]  /*0610*/  @P5 LDG.E R25, desc[UR4][R10.64+0x70] ;  /* 0x000070040a195981 */ /* 0x000f22000c1e1900 */
[----:B--2---:R-:W-:-:S03]  /*0620*/  @P3 LOP3.LUT R5, R5, R18, RZ, 0x3c, !PT ;  /* 0x0000001205053212 */ /* 0x004fc600078e3cff */
[----:B------:R-:W2:Y:S01]  /*0630*/  @P5 LDG.E R18, desc[UR4][R10.64+0x6c] ;  /* 0x00006c040a125981 */ /* 0x000ea2000c1e1900 */
[----:B---3--:R-:W-:-:S03]  /*0640*/  @P4 LOP3.LUT R5, R5, R20, RZ, 0x3c, !PT ;  /* 0x0000001405054212 */ /* 0x008fc600078e3cff */
[----:B------:R-:W3:Y:S01]  /*0650*/  @P5 LDG.E R20, desc[UR4][R10.64+0x74] ;  /* 0x000074040a145981 */ /* 0x000ee2000c1e1900 */
[----:B----4-:R-:W-:-:S03]  /*0660*/  @P4 LOP3.LUT R3, R3, R22, RZ, 0x3c, !PT ;  /* 0x0000001603034212 */ /* 0x010fc600078e3cff */
[----:B------:R-:W4:Y:S01]  /*0670*/  @P0 LDG.E R22, desc[UR4][R10.64+0x8c] ;  /* 0x00008c040a160981 */ /* 0x000f22000c1e1900 */
[----:B------:R-:W-:-:S03]  /*0680*/  @P6 LOP3.LUT R15, R15, R26, RZ, 0x3c, !PT ;  /* 0x0000001a0f0f6212 */ /* 0x000fc600078e3cff */
        /* <DEDUP_REMOVED lines=13> */
[----:B------:R-:W-:Y:S02]  /*0760*/  @P6 LOP3.LUT R4, R4, R27, RZ, 0x3c, !PT ;  /* 0x0000001b04046212 */ /* 0x000fe400078e3cff */
[----:B------:R-:W-:Y:S02]  /*0770*/  @P6 LOP3.LUT R2, R2, R21, RZ, 0x3c, !PT ;  /* 0x0000001502026212 */ /* 0x000fe400078e3cff */
[----:B------:R-:W-:Y:S02]  /*0780*/  @P0 LOP3.LUT R4, R4, R23, RZ, 0x3c, !PT ;  /* 0x0000001704040212 */ /* 0x000fe400078e3cff */
[----:B------:R-:W-:Y:S02]  /*0790*/  @P0 LOP3.LUT R2, R2, R25, RZ, 0x3c, !PT ;  /* 0x0000001902020212 */ /* 0x000fe400078e3cff */
[----:B--2---:R-:W-:Y:S02]  /*07a0*/  @P6 LOP3.LUT R5, R5, R18, RZ, 0x3c, !PT ;  /* 0x0000001205056212 */ /* 0x004fe400078e3cff */
[----:B---3--:R-:W-:-:S02]  /*07b0*/  @P6 LOP3.LUT R3, R3, R20, RZ, 0x3c, !PT ;  /* 0x0000001403036212 */ /* 0x008fc400078e3cff */
[----:B----4-:R-:W-:Y:S02]  /*07c0*/  @P0 LOP3.LUT R5, R5, R22, RZ, 0x3c, !PT ;  /* 0x0000001605050212 */ /* 0x010fe400078e3cff */
[----:B------:R-:W-:Y:S02]  /*07d0*/  @P0 LOP3.LUT R3, R3, R26, RZ, 0x3c, !PT ;  /* 0x0000001a03030212 */ /* 0x000fe400078e3cff */
[----:B------:R-:W-:-:S13]  /*07e0*/  R2P PR, R24.B1, 0x7f ;  /* 0x0000007f18007804 */ /* 0x000fda0000001000 */
[----:B------:R-:W2:Y:S04]  /*07f0*/  @P0 LDG.E R18, desc[UR4][R10.64+0xa0] ;  /* 0x0000a0040a120981 */ /* 0x000ea8000c1e1900 */
[----:B------:R-:W3:Y:S04]  /*0800*/  @P1 LDG.E R22, desc[UR4][R10.64+0xb4] ;  /* 0x0000b4040a161981 */ /* 0x000ee8000c1e1900 */
[----:B------:R-:W4:Y:S04]  /*0810*/  @P2 LDG.E R26, desc[UR4][R10.64+0xc8] ;  /* 0x0000c8040a1a2981 */ /* 0x000f28000c1e1900 */
[----:B------:R-:W4:Y:S04]  /*0820*/  @P3 LDG.E R28, desc[UR4][R10.64+0xdc] ;  /* 0x0000dc040a1c3981 */ /* 0x000f28000c1e1900 */
[----:B------:R-:W4:Y:S04]  /*0830*/  @P0 LDG.E R23, desc[UR4][R10.64+0xa4] ;  /* 0x0000a4040a170981 */ /* 0x000f28000c1e1900 */
[----:B------:R-:W4:Y:S04]  /*0840*/  @P0 LDG.E R20, desc[UR4][R10.64+0xa8] ;  /* 0x0000a8040a140981 */ /* 0x000f28000c1e1900 */
[----:B------:R-:W4:Y:S04]  /*0850*/  @P4 LDG.E R25, desc[UR4][R10.64+0xf0] ;  /* 0x0000f0040a194981 */ /* 0x000f28000c1e1900 */
        /* <DEDUP_REMOVED lines=21> */
[----:B------:R-:W-:Y:S02]  /*09b0*/  LOP3.LUT P0, RZ, R24, 0x8000, RZ, 0xc0, !PT ;  /* 0x0000800018ff7812 */ /* 0x000fe4000780c0ff */
[----:B----4-:R-:W-:Y:S01]  /*09c0*/  @P5 LOP3.LUT R15, R15, R26, RZ, 0x3c, !PT ;  /* 0x0000001a0f0f5212 */ /* 0x010fe200078e3cff */
[----:B------:R-:W4:Y:S04]  /*09d0*/  @P3 LDG.E R24, desc[UR4][R10.64+0xe4] ;  /* 0x0000e4040a183981 */ /* 0x000f28000c1e1900 */
[----:B------:R-:W2:Y:S01]  /*09e0*/  @P6 LDG.E R26, desc[UR4][R10.64+0x118] ;  /* 0x000118040a1a6981 */ /* 0x000ea2000c1e1900 */
        /* <DEDUP_REMOVED lines=8> */
[----:B---3--:R-:W-:-:S03]  /*0a70*/  @P2 LOP3.LUT R3, R3, R22, RZ, 0x3c, !PT ;  /* 0x0000001603032212 */ /* 0x008fc600078e3cff */
[----:B------:R-:W3:Y:S01]  /*0a80*/  @P4 LDG.E R22, desc[UR4][R10.64+0x100] ;  /* 0x000100040a164981 */ /* 0x000ee2000c1e1900 */
[----:B--2---:R-:W-:-:S03]  /*0a90*/  @P6 LOP3.LUT R15, R15, R26, RZ, 0x3c, !PT ;  /* 0x0000001a0f0f6212 */ /* 0x004fc600078e3cff */
[----:B------:R-:W2:Y:S01]  /*0aa0*/  @P0 LDG.E R26, desc[UR4][R10.64+0x12c] ;  /* 0x00012c040a1a0981 */ /* 0x000ea2000c1e1900 */
[----:B----4-:R-:W-:-:S03]  /*0ab0*/  @P2 LOP3.LUT R2, R2, R23, RZ, 0x3c, !PT ;  /* 0x0000001702022212 */ /* 0x010fc600078e3cff */
[----:B------:R-:W4:Y:S01]  /*0ac0*/  @P4 LDG.E R23, desc[UR4][R10.64+0xfc] ;  /* 0x0000fc040a174981 */ /* 0x000f22000c1e1900 */
[----:B------:R-:W-:-:S03]  /*0ad0*/  @P2 LOP3.LUT R5, R5, R20, RZ, 0x3c, !PT ;  /* 0x0000001405052212 */ /* 0x000fc600078e3cff */
[----:B------:R-:W4:Y:S01]  /*0ae0*/  @P4 LDG.E R20, desc[UR4][R10.64+0xf8] ;  /* 0x0000f8040a144981 */ /* 0x000f22000c1e1900 */
[----:B------:R-:W-:Y:S02]  /*0af0*/  @P3 LOP3.LUT R2, R2, R27, RZ, 0x3c, !PT ;  /* 0x0000001b02023212 */ /* 0x000fe400078e3cff */
[----:B------:R-:W-:Y:S01]  /*0b00*/  @P3 LOP3.LUT R4, R4, R25, RZ, 0x3c, !PT ;  /* 0x0000001904043212 */ /* 0x000fe200078e3cff */
[----:B------:R-:W4:Y:S01]  /*0b10*/  @P5 LDG.E R27, desc[UR4][R10.64+0x110] ;  /* 0x000110040a1b5981 */ /* 0x000f22000c1e1900 */
[----:B------:R-:W-:-:S03]  /*0b20*/  @P3 LOP3.LUT R5, R5, R24, RZ, 0x3c, !PT ;  /* 0x0000001805053212 */ /* 0x000fc600078e3cff */
[----:B------:R-:W4:Y:S04]  /*0b30*/  @P5 LDG.E R25, desc[UR4][R10.64+0x108] ;  /* 0x000108040a195981 */ /* 0x000f28000c1e1900 */
        /* <DEDUP_REMOVED lines=19> */
[----:B------:R-:W-:-:S05]  /*0c70*/  VIADD R19, R19, 0x10 ;  /* 0x0000001013137836 */ /* 0x000fca0000000000 */
[----:B------:R-:W-:Y:S02]  /*0c80*/  ISETP.NE.AND P1, PT, R19, 0x20, PT ;  /* 0x000000201300780c */ /* 0x000fe40003f25270 */
[----:B------:R-:W-:Y:S02]  /*0c90*/  @P5 LOP3.LUT R3, R3, R18, RZ, 0x3c, !PT ;  /* 0x0000001203035212 */ /* 0x000fe400078e3cff */
[----:B------:R-:W-:Y:S02]  /*0ca0*/  @P6 LOP3.LUT R4, R4, R21, RZ, 0x3c, !PT ;  /* 0x0000001504046212 */ /* 0x000fe400078e3cff */
[----:B---3--:R-:W-:-:S04]  /*0cb0*/  @P6 LOP3.LUT R3, R3, R22, RZ, 0x3c, !PT ;  /* 0x0000001603036212 */ /* 0x008fc800078e3cff */
[----:B--2---:R-:W-:Y:S02]  /*0cc0*/  @P0 LOP3.LUT R3, R3, R26, RZ, 0x3c, !PT ;  /* 0x0000001a03030212 */ /* 0x004fe400078e3cff */
[----:B----4-:R-:W-:Y:S02]  /*0cd0*/  @P6 LOP3.LUT R2, R2, R23, RZ, 0x3c, !PT ;  /* 0x0000001702026212 */ /* 0x010fe400078e3cff */
[----:B------:R-:W-:Y:S02]  /*0ce0*/  @P6 LOP3.LUT R5, R5, R20, RZ, 0x3c, !PT ;  /* 0x0000001405056212 */ /* 0x000fe400078e3cff */
[----:B------:R-:W-:Y:S02]  /*0cf0*/  @P0 LOP3.LUT R2, R2, R27, RZ, 0x3c, !PT ;  /* 0x0000001b02020212 */ /* 0x000fe400078e3cff */
[----:B------:R-:W-:Y:S02]  /*0d00*/  @P0 LOP3.LUT R4, R4, R25, RZ, 0x3c, !PT ;  /* 0x0000001904040212 */ /* 0x000fe400078e3cff */
[----:B------:R-:W-:Y:S01]  /*0d10*/  @P0 LOP3.LUT R5, R5, R24, RZ, 0x3c, !PT ;  /* 0x0000001805050212 */ /* 0x000fe200078e3cff */
[----:B------:R-:W-:Y:S06]  /*0d20*/  @P1 BRA `(.L_x_59) ;  /* 0xfffffff400481947 */ /* 0x000fec000383ffff */
[----:B------:R-:W-:-:S05]  /*0d30*/  VIADD R17, R17, 0x1 ;  /* 0x0000000111117836 */ /* 0x000fca0000000000 */
[----:B------:R-:W-:-:S13]  /*0d40*/  ISETP.NE.AND P0, PT, R17, 0x5, PT ;  /* 0x000000051100780c */ /* 0x000fda0003f05270 */
[----:B------:R-:W-:Y:S05]  /*0d50*/  @P0 BRA `(.L_x_60) ;  /* 0xfffffff400300947 */ /* 0x000fea000383ffff */
[----:B------:R0:W-:Y:S01]  /*0d60*/  STG.E.64 desc[UR4][R6.64+0x8], R4 ;  /* 0x0000080406007986 */ /* 0x0001e2000c101b04 */
[----:B------:R-:W-:Y:S01]  /*0d70*/  VIADD R14, R14, 0x1 ;  /* 0x000000010e0e7836 */ /* 0x000fe20000000000 */
[----:B------:R-:W-:Y:S02]  /*0d80*/  LOP3.LUT R11, R13, 0x3, RZ, 0xc0, !PT ;  /* 0x000000030d0b7812 */ /* 0x000fe400078ec0ff */
[----:B------:R0:W-:Y:S02]  /*0d90*/  STG.E.64 desc[UR4][R6.64+0x10], R2 ;  /* 0x0000100206007986 */ /* 0x0001e4000c101b04 */
[----:B------:R-:W-:Y:S02]  /*0da0*/  ISETP.GE.U32.AND P0, PT, R14, R11, PT ;  /* 0x0000000b0e00720c */ /* 0x000fe40003f06070 */
[----:B------:R0:W-:Y:S11]  /*0db0*/  STG.E desc[UR4][R6.64+0x4], R15 ;  /* 0x0000040f06007986 */ /* 0x0001f6000c101904 */
[----:B------:R-:W-:Y:S05]  /*0dc0*/  @!P0 BRA `(.L_x_61) ;  /* 0xfffffff400048947 */ /* 0x000fea000383ffff */
.L_x_58:
[----:B------:R-:W-:Y:S05]  /*0dd0*/  BSYNC.RECONVERGENT B1 ;  /* 0x0000000000017941 */ /* 0x000fea0003800200 */
.L_x_57:
[C---:B------:R-:W-:Y:S01]  /*0de0*/  ISETP.GT.U32.AND P0, PT, R13.reuse, 0x3, PT ;  /* 0x000000030d00780c */ /* 0x040fe20003f04070 */
[----:B------:R-:W-:Y:S01]  /*0df0*/  VIADD R12, R12, 0x1 ;  /* 0x000000010c0c7836 */ /* 0x000fe20000000000 */
[--C-:B------:R-:W-:Y:S02]  /*0e00*/  SHF.R.U64 R13, R13, 0x2, R0.reuse ;  /* 0x000000020d0d7819 */ /* 0x100fe40000001200 */
[----:B------:R-:W-:Y:S02]  /*0e10*/  ISETP.GT.U32.AND.EX P0, PT, R0, RZ, PT, P0 ;  /* 0x000000ff0000720c */ /* 0x000fe40003f04100 */
[----:B------:R-:W-:-:S11]  /*0e20*/  SHF.R.U32.HI R0, RZ, 0x2, R0 ;  /* 0x00000002ff007819 */ /* 0x000fd60000011600 */
[----:B------:R-:W-:Y:S05]  /*0e30*/  @P0 BRA `(.L_x_62) ;  /* 0xfffffff000c80947 */ /* 0x000fea000383ffff */
.L_x_56:
[----:B------:R-:W-:Y:S05]  /*0e40*/  BSYNC.RECONVERGENT B0 ;  /* 0x0000000000007941 */ /* 0x000fea0003800200 */
.L_x_55:
[----:B------:R-:W-:Y:S04]  /*0e50*/  STG.E.64 desc[UR4][R6.64+0x18], RZ ;  /* 0x000018ff06007986 */ /* 0x000fe8000c101b04 */
[----:B------:R-:W-:Y:S04]  /*0e60*/  STG.E desc[UR4][R6.64+0x20], RZ ;  /* 0x000020ff06007986 */ /* 0x000fe8000c101904 */
[----:B------:R-:W-:Y:S01]  /*0e70*/  STG.E.64 desc[UR4][R6.64+0x28], RZ ;  /* 0x000028ff06007986 */ /* 0x000fe2000c101b04 */
[----:B------:R-:W-:Y:S05]  /*0e80*/  EXIT ;  /* 0x000000000000794d */ /* 0x000fea0003800000 */
.L_x_63:
        /* <DEDUP_REMOVED lines=15> */
.L_x_72:


//--------------------- .nv.global.init           --------------------------
	.section	.nv.global.init,"aw",@progbits
	.align	4
.nv.global.init:
	.type		mrg32k3aM1SubSeq,@object
	.size		mrg32k3aM1SubSeq,(mrg32k3aM2SubSeq - mrg32k3aM1SubSeq)
mrg32k3aM1SubSeq:
        /*0000*/ 	.byte	0x0b, 0xcc, 0xee, 0x04, 0x73, 0x29, 0x8b, 0x6f, 0xf6, 0x53, 0x03, 0xf6, 0x23, 0xf6, 0xea, 0xda
        /* <DEDUP_REMOVED lines=125> */
	.type		mrg32k3aM2SubSeq,@object
	.size		mrg32k3aM2SubSeq,(mrg32k3aM1 - mrg32k3aM2SubSeq)
mrg32k3aM2SubSeq:
        /* <DEDUP_REMOVED lines=126> */
	.type		mrg32k3aM1,@object
	.size		mrg32k3aM1,(mrg32k3aM1Seq - mrg32k3aM1)
mrg32k3aM1:
        /* <DEDUP_REMOVED lines=144> */
	.type		mrg32k3aM1Seq,@object
	.size		mrg32k3aM1Seq,(mrg32k3aM2 - mrg32k3aM1Seq)
mrg32k3aM1Seq:
        /* <DEDUP_REMOVED lines=144> */
	.type		mrg32k3aM2,@object
	.size		mrg32k3aM2,(mrg32k3aM2Seq - mrg32k3aM2)
mrg32k3aM2:
        /* <DEDUP_REMOVED lines=144> */
	.type		mrg32k3aM2Seq,@object
	.size		mrg32k3aM2Seq,(precalc_xorwow_matrix - mrg32k3aM2Seq)
mrg32k3aM2Seq:
        /* <DEDUP_REMOVED lines=144> */
	.type		precalc_xorwow_matrix,@object
	.size		precalc_xorwow_matrix,(precalc_xorwow_offset_matrix - precalc_xorwow_matrix)
precalc_xorwow_matrix:
        /* <DEDUP_REMOVED lines=6400> */
	.type		precalc_xorwow_offset_matrix,@object
	.size		precalc_xorwow_offset_matrix,(.L_1 - precalc_xorwow_offset_matrix)
precalc_xorwow_offset_matrix:
        /* <DEDUP_REMOVED lines=6400> */
.L_1:


//--------------------- .nv.shared.reserved.0     --------------------------
	.section	.nv.shared.reserved.0,"aw",@nobits
	.weak		__nv_reservedSMEM_offset_0_alias
	.size		__nv_reservedSMEM_offset_0_alias, 0, 64
	.other		__nv_reservedSMEM_offset_0_alias,@"STO_CUDA_RESERVED_SHARED STV_DEFAULT"
__nv_reservedSMEM_offset_0_alias:
	.zero		0
	.zero		64


//--------------------- .nv.constant0._Z7correct14configurazioneP17curandStateXORWOWPii --------------------------
	.section	.nv.constant0._Z7correct14configurazioneP17curandStateXORWOWPii,"a",@progbits
	.sectionflags	@""
	.align	4
.nv.constant0._Z7correct14configurazioneP17curandStateXORWOWPii:
	.zero		948


//--------------------- .nv.constant0._Z6evolvi14configurazioneP17curandStateXORWOW --------------------------
	.section	.nv.constant0._Z6evolvi14configurazioneP17curandStateXORWOW,"a",@progbits
	.sectionflags	@""
	.align	4
.nv.constant0._Z6evolvi14configurazioneP17curandStateXORWOW:
	.zero		936


//--------------------- .nv.constant0._Z11inizializza14configurazioneP17curandStateXORWOW --------------------------
	.section	.nv.constant0._Z11inizializza14configurazioneP17curandStateXORWOW,"a",@progbits
	.sectionflags	@""
	.align	4
.nv.constant0._Z11inizializza14configurazioneP17curandStateXORWOW:
	.zero		936


//--------------------- .nv.constant0._Z19setup_random_kernelP17curandStateXORWOW --------------------------
	.section	.nv.constant0._Z19setup_random_kernelP17curandStateXORWOW,"a",@progbits
	.sectionflags	@""
	.align	4
.nv.constant0._Z19setup_random_kernelP17curandStateXORWOW:
	.zero		904


//--------------------- SYMBOLS --------------------------

	.type		.nv.reservedSmem.offset0,@object
	.size		.nv.reservedSmem.offset0,0x4
